//
// Generated by NVIDIA NVVM Compiler
//
// Compiler Build ID: CL-36424714
// Cuda compilation tools, release 13.0, V13.0.88
// Based on NVVM 20.0.0
//

.version 9.0
.target sm_100
.address_size 64

	// .globl	_Z10nbody_stepP4BodyS0_iff
.extern .shared .align 16 .b8 sdata[];

.visible .entry _Z10nbody_stepP4BodyS0_iff(
	.param .u64 .ptr .align 1 _Z10nbody_stepP4BodyS0_iff_param_0,
	.param .u64 .ptr .align 1 _Z10nbody_stepP4BodyS0_iff_param_1,
	.param .u32 _Z10nbody_stepP4BodyS0_iff_param_2,
	.param .f32 _Z10nbody_stepP4BodyS0_iff_param_3,
	.param .f32 _Z10nbody_stepP4BodyS0_iff_param_4
)
{
	.reg .pred 	%p<13>;
	.reg .b32 	%r<40>;
	.reg .b32 	%f<214>;
	.reg .b64 	%rd<14>;

	ld.param.u64 	%rd2, [_Z10nbody_stepP4BodyS0_iff_param_0];
	ld.param.u32 	%r21, [_Z10nbody_stepP4BodyS0_iff_param_2];
	ld.param.f32 	%f52, [_Z10nbody_stepP4BodyS0_iff_param_4];
	cvta.to.global.u64 	%rd1, %rd2;
	mov.u32 	%r1, %tid.x;
	mov.u32 	%r22, %ctaid.x;
	mov.u32 	%r2, %ntid.x;
	mad.lo.s32 	%r3, %r22, %r2, %r1;
	setp.ge.s32 	%p1, %r3, %r21;
	mov.f32 	%f186, 0f00000000;
	mov.f32 	%f187, %f186;
	mov.f32 	%f188, %f186;
	mov.f32 	%f189, %f186;
	mov.f32 	%f190, %f186;
	mov.f32 	%f191, %f186;
	mov.f32 	%f192, %f186;
	@%p1 bra 	$L__BB0_2;
	mul.wide.s32 	%rd4, %r3, 28;
	add.s64 	%rd5, %rd1, %rd4;
	ld.global.f32 	%f189, [%rd5];
	ld.global.f32 	%f190, [%rd5+4];
	ld.global.f32 	%f191, [%rd5+8];
	ld.global.f32 	%f188, [%rd5+12];
	ld.global.f32 	%f187, [%rd5+16];
	ld.global.f32 	%f186, [%rd5+20];
	ld.global.f32 	%f192, [%rd5+24];
$L__BB0_2:
	add.s32 	%r4, %r2, -1;
	add.s32 	%r23, %r4, %r21;
	div.u32 	%r5, %r23, %r2;
	setp.lt.s32 	%p2, %r5, 1;
	mov.f32 	%f205, 0f00000000;
	mov.f32 	%f206, %f205;
	mov.f32 	%f207, %f205;
	@%p2 bra 	$L__BB0_16;
	mov.f32 	%f207, 0f00000000;
	mov.b32 	%r36, 0;
	mov.f32 	%f206, %f207;
	mov.f32 	%f205, %f207;
$L__BB0_4:
	mul.lo.s32 	%r7, %r2, %r36;
	not.b32 	%r25, %r7;
	add.s32 	%r26, %r21, %r25;
	min.u32 	%r8, %r26, %r4;
	add.s32 	%r9, %r7, %r1;
	setp.ge.s32 	%p3, %r9, %r21;
	@%p3 bra 	$L__BB0_6;
	ld.param.u64 	%rd12, [_Z10nbody_stepP4BodyS0_iff_param_0];
	cvta.to.global.u64 	%rd6, %rd12;
	mul.wide.s32 	%rd7, %r9, 28;
	add.s64 	%rd8, %rd6, %rd7;
	ld.global.f32 	%f56, [%rd8];
	ld.global.f32 	%f57, [%rd8+4];
	ld.global.f32 	%f58, [%rd8+8];
	ld.global.f32 	%f59, [%rd8+12];
	ld.global.f32 	%f60, [%rd8+16];
	ld.global.f32 	%f61, [%rd8+20];
	ld.global.f32 	%f62, [%rd8+24];
	mov.u32 	%r30, sdata;
	mad.lo.s32 	%r31, %r1, 28, %r30;
	st.shared.f32 	[%r31], %f56;
	st.shared.f32 	[%r31+4], %f57;
	st.shared.f32 	[%r31+8], %f58;
	st.shared.f32 	[%r31+12], %f59;
	st.shared.f32 	[%r31+16], %f60;
	st.shared.f32 	[%r31+20], %f61;
	st.shared.f32 	[%r31+24], %f62;
	bra.uni 	$L__BB0_7;
$L__BB0_6:
	mov.u32 	%r27, sdata;
	mad.lo.s32 	%r28, %r1, 28, %r27;
	mov.b32 	%r29, 0;
	st.shared.u32 	[%r28], %r29;
	st.shared.u32 	[%r28+4], %r29;
	st.shared.u32 	[%r28+8], %r29;
	st.shared.u32 	[%r28+12], %r29;
	st.shared.u32 	[%r28+16], %r29;
	st.shared.u32 	[%r28+20], %r29;
	st.shared.u32 	[%r28+24], %r29;
$L__BB0_7:
	bar.sync 	0;
	setp.ge.s32 	%p4, %r7, %r21;
	@%p4 bra 	$L__BB0_15;
	add.s32 	%r10, %r8, 1;
	and.b32  	%r11, %r10, 3;
	setp.lt.u32 	%p5, %r8, 3;
	mov.b32 	%r39, 0;
	@%p5 bra 	$L__BB0_11;
	and.b32  	%r39, %r10, -4;
	mov.u32 	%r34, sdata;
	add.s32 	%r37, %r34, 56;
	neg.s32 	%r38, %r39;
$L__BB0_10:
	.pragma "nounroll";
	.pragma "used_bytes_mask 4095";
	ld.shared.v4.f32 	{%f64, %f65, %f66, %f67}, [%r37+-56];
	sub.f32 	%f68, %f64, %f189;
	sub.f32 	%f69, %f65, %f190;
	sub.f32 	%f70, %f66, %f191;
	mul.f32 	%f71, %f69, %f69;
	fma.rn.f32 	%f72, %f68, %f68, %f71;
	fma.rn.f32 	%f73, %f70, %f70, %f72;
	add.f32 	%f74, %f52, %f73;
	rsqrt.approx.f32 	%f75, %f74;
	mul.f32 	%f76, %f75, %f75;
	mul.f32 	%f77, %f75, %f76;
	ld.shared.v2.f32 	{%f78, %f79}, [%r37+-32];
	mul.f32 	%f80, %f78, %f77;
	fma.rn.f32 	%f81, %f68, %f80, %f207;
	fma.rn.f32 	%f82, %f69, %f80, %f206;
	fma.rn.f32 	%f83, %f70, %f80, %f205;
	sub.f32 	%f84, %f79, %f189;
	ld.shared.v2.f32 	{%f85, %f86}, [%r37+-24];
	sub.f32 	%f87, %f85, %f190;
	sub.f32 	%f88, %f86, %f191;
	mul.f32 	%f89, %f87, %f87;
	fma.rn.f32 	%f90, %f84, %f84, %f89;
	fma.rn.f32 	%f91, %f88, %f88, %f90;
	add.f32 	%f92, %f52, %f91;
	rsqrt.approx.f32 	%f93, %f92;
	mul.f32 	%f94, %f93, %f93;
	mul.f32 	%f95, %f93, %f94;
	ld.shared.f32 	%f96, [%r37+-4];
	mul.f32 	%f97, %f96, %f95;
	fma.rn.f32 	%f98, %f84, %f97, %f81;
	fma.rn.f32 	%f99, %f87, %f97, %f82;
	fma.rn.f32 	%f100, %f88, %f97, %f83;
	ld.shared.v2.f32 	{%f101, %f102}, [%r37];
	sub.f32 	%f103, %f101, %f189;
	sub.f32 	%f104, %f102, %f190;
	ld.shared.f32 	%f105, [%r37+8];
	sub.f32 	%f106, %f105, %f191;
	mul.f32 	%f107, %f104, %f104;
	fma.rn.f32 	%f108, %f103, %f103, %f107;
	fma.rn.f32 	%f109, %f106, %f106, %f108;
	add.f32 	%f110, %f52, %f109;
	rsqrt.approx.f32 	%f111, %f110;
	mul.f32 	%f112, %f111, %f111;
	mul.f32 	%f113, %f111, %f112;
	ld.shared.v4.f32 	{%f114, %f115, %f116, %f117}, [%r37+24];
	mul.f32 	%f118, %f114, %f113;
	fma.rn.f32 	%f119, %f103, %f118, %f98;
	fma.rn.f32 	%f120, %f104, %f118, %f99;
	fma.rn.f32 	%f121, %f106, %f118, %f100;
	sub.f32 	%f122, %f115, %f189;
	sub.f32 	%f123, %f116, %f190;
	sub.f32 	%f124, %f117, %f191;
	mul.f32 	%f125, %f123, %f123;
	fma.rn.f32 	%f126, %f122, %f122, %f125;
	fma.rn.f32 	%f127, %f124, %f124, %f126;
	add.f32 	%f128, %f52, %f127;
	rsqrt.approx.f32 	%f129, %f128;
	mul.f32 	%f130, %f129, %f129;
	mul.f32 	%f131, %f129, %f130;
	ld.shared.f32 	%f132, [%r37+52];
	mul.f32 	%f133, %f132, %f131;
	fma.rn.f32 	%f207, %f122, %f133, %f119;
	fma.rn.f32 	%f206, %f123, %f133, %f120;
	fma.rn.f32 	%f205, %f124, %f133, %f121;
	add.s32 	%r38, %r38, 4;
	add.s32 	%r37, %r37, 112;
	setp.ne.s32 	%p6, %r38, 0;
	@%p6 bra 	$L__BB0_10;
$L__BB0_11:
	setp.eq.s32 	%p7, %r11, 0;
	@%p7 bra 	$L__BB0_15;
	mov.u32 	%r35, sdata;
	mad.lo.s32 	%r19, %r39, 28, %r35;
	ld.shared.f32 	%f134, [%r19];
	sub.f32 	%f135, %f134, %f189;
	ld.shared.f32 	%f136, [%r19+4];
	sub.f32 	%f137, %f136, %f190;
	ld.shared.f32 	%f138, [%r19+8];
	sub.f32 	%f139, %f138, %f191;
	mul.f32 	%f140, %f137, %f137;
	fma.rn.f32 	%f141, %f135, %f135, %f140;
	fma.rn.f32 	%f142, %f139, %f139, %f141;
	add.f32 	%f143, %f52, %f142;
	rsqrt.approx.f32 	%f144, %f143;
	mul.f32 	%f145, %f144, %f144;
	mul.f32 	%f146, %f144, %f145;
	ld.shared.f32 	%f147, [%r19+24];
	mul.f32 	%f148, %f147, %f146;
	fma.rn.f32 	%f207, %f135, %f148, %f207;
	fma.rn.f32 	%f206, %f137, %f148, %f206;
	fma.rn.f32 	%f205, %f139, %f148, %f205;
	setp.eq.s32 	%p8, %r11, 1;
	@%p8 bra 	$L__BB0_15;
	ld.shared.f32 	%f149, [%r19+28];
	sub.f32 	%f150, %f149, %f189;
	ld.shared.f32 	%f151, [%r19+32];
	sub.f32 	%f152, %f151, %f190;
	ld.shared.f32 	%f153, [%r19+36];
	sub.f32 	%f154, %f153, %f191;
	mul.f32 	%f155, %f152, %f152;
	fma.rn.f32 	%f156, %f150, %f150, %f155;
	fma.rn.f32 	%f157, %f154, %f154, %f156;
	add.f32 	%f158, %f52, %f157;
	rsqrt.approx.f32 	%f159, %f158;
	mul.f32 	%f160, %f159, %f159;
	mul.f32 	%f161, %f159, %f160;
	ld.shared.f32 	%f162, [%r19+52];
	mul.f32 	%f163, %f162, %f161;
	fma.rn.f32 	%f207, %f150, %f163, %f207;
	fma.rn.f32 	%f206, %f152, %f163, %f206;
	fma.rn.f32 	%f205, %f154, %f163, %f205;
	setp.eq.s32 	%p9, %r11, 2;
	@%p9 bra 	$L__BB0_15;
	ld.shared.f32 	%f164, [%r19+56];
	sub.f32 	%f165, %f164, %f189;
	ld.shared.f32 	%f166, [%r19+60];
	sub.f32 	%f167, %f166, %f190;
	ld.shared.f32 	%f168, [%r19+64];
	sub.f32 	%f169, %f168, %f191;
	mul.f32 	%f170, %f167, %f167;
	fma.rn.f32 	%f171, %f165, %f165, %f170;
	fma.rn.f32 	%f172, %f169, %f169, %f171;
	add.f32 	%f173, %f52, %f172;
	rsqrt.approx.f32 	%f174, %f173;
	mul.f32 	%f175, %f174, %f174;
	mul.f32 	%f176, %f174, %f175;
	ld.shared.f32 	%f177, [%r19+80];
	mul.f32 	%f178, %f177, %f176;
	fma.rn.f32 	%f207, %f165, %f178, %f207;
	fma.rn.f32 	%f206, %f167, %f178, %f206;
	fma.rn.f32 	%f205, %f169, %f178, %f205;
$L__BB0_15:
	bar.sync 	0;
	add.s32 	%r36, %r36, 1;
	setp.ne.s32 	%p10, %r36, %r5;
	@%p10 bra 	$L__BB0_4;
$L__BB0_16:
	setp.ge.s32 	%p11, %r3, %r21;
	@%p11 bra 	$L__BB0_20;
	setp.leu.f32 	%p12, %f192, 0f00000000;
	@%p12 bra 	$L__BB0_19;
	div.rn.f32 	%f207, %f207, %f192;
	div.rn.f32 	%f206, %f206, %f192;
	div.rn.f32 	%f205, %f205, %f192;
$L__BB0_19:
	ld.param.f32 	%f185, [_Z10nbody_stepP4BodyS0_iff_param_3];
	ld.param.u64 	%rd13, [_Z10nbody_stepP4BodyS0_iff_param_1];
	fma.rn.f32 	%f179, %f185, %f207, %f188;
	fma.rn.f32 	%f180, %f185, %f206, %f187;
	fma.rn.f32 	%f181, %f185, %f205, %f186;
	fma.rn.f32 	%f182, %f185, %f179, %f189;
	fma.rn.f32 	%f183, %f185, %f180, %f190;
	fma.rn.f32 	%f184, %f185, %f181, %f191;
	cvta.to.global.u64 	%rd9, %rd13;
	mul.wide.s32 	%rd10, %r3, 28;
	add.s64 	%rd11, %rd9, %rd10;
	st.global.f32 	[%rd11], %f182;
	st.global.f32 	[%rd11+4], %f183;
	st.global.f32 	[%rd11+8], %f184;
	st.global.f32 	[%rd11+12], %f179;
	st.global.f32 	[%rd11+16], %f180;
	st.global.f32 	[%rd11+20], %f181;
	st.global.f32 	[%rd11+24], %f192;
$L__BB0_20:
	ret;

}


// ===== COMPILED SASS (sm_100) =====

	.target	sm_100

	.elftype	@"ET_EXEC"


//--------------------- .note.nv.tkinfo           --------------------------
	.section	.note.nv.tkinfo,"",@"SHT_NOTE"
	.sectionflags	@"SHF_NOTE_NV_TKINFO"
	.tkinfo
        /*0018*/ 	.word	0x00000002
        /*0030*/ 	.string	""
        /*0030*/ 	.string	"ptxas"
        /*0030*/ 	.string	"Cuda compilation tools, release 13.0, V13.0.88"
        /*0030*/ 	.string	"Build cuda_13.0.r13.0/compiler.36424714_0"
        /*0030*/ 	.string	"-arch sm_100 -m 64 "



//--------------------- .note.nv.cuinfo           --------------------------
	.section	.note.nv.cuinfo,"",@"SHT_NOTE"
	.sectionflags	@"SHF_NOTE_NV_CUINFO"
        /*0018*/ 	.short	0x0002
        /*001a*/ 	.short	0x0064
        /*001c*/ 	.short	0x0082
	.zero		2


//--------------------- .nv.info                  --------------------------
	.section	.nv.info,"",@"SHT_CUDA_INFO"
	.align	4


	//----- nvinfo : EIATTR_REGCOUNT
	.align		4
        /*0000*/ 	.byte	0x04, 0x2f
        /*0002*/ 	.short	(.L_1 - .L_0)
	.align		4
.L_0:
        /*0004*/ 	.word	index@(_Z10nbody_stepP4BodyS0_iff)
        /*0008*/ 	.word	0x00000020


	//----- nvinfo : EIATTR_FRAME_SIZE
	.align		4
.L_1:
        /*000c*/ 	.byte	0x04, 0x11
        /*000e*/ 	.short	(.L_3 - .L_2)
	.align		4
.L_2:
        /*0010*/ 	.word	index@($__internal_0_$__cuda_sm3x_div_rn_noftz_f32_slowpath)
        /*0014*/ 	.word	0x00000000


	//----- nvinfo : EIATTR_FRAME_SIZE
	.align		4
.L_3:
        /*0018*/ 	.byte	0x04, 0x11
        /*001a*/ 	.short	(.L_5 - .L_4)
	.align		4
.L_4:
        /*001c*/ 	.word	index@(_Z10nbody_stepP4BodyS0_iff)
        /*0020*/ 	.word	0x00000000


	//----- nvinfo : EIATTR_MIN_STACK_SIZE
	.align		4
.L_5:
        /*0024*/ 	.byte	0x04, 0x12
        /*0026*/ 	.short	(.L_7 - .L_6)
	.align		4
.L_6:
        /*0028*/ 	.word	index@(_Z10nbody_stepP4BodyS0_iff)
        /*002c*/ 	.word	0x00000000
.L_7:


//--------------------- .nv.compat                --------------------------
	.section	.nv.compat,"",@"SHT_CUDA_COMPAT_INFO"
	.align	4
        /*0000*/ 	.byte	0x02, 0x09, 0x00, 0x00, 0x02, 0x02, 0x01, 0x00, 0x02, 0x05, 0x05, 0x00, 0x03, 0x07, 0x01, 0x01
        /*0010*/ 	.byte	0x02, 0x03, 0x00, 0x00, 0x02, 0x06, 0x01, 0x00, 0x04, 0x0b, 0x08, 0x00, 0x01, 0x00, 0x00, 0x00
        /*0020*/ 	.byte	0x00, 0x00, 0x00, 0x00


//--------------------- .nv.info._Z10nbody_stepP4BodyS0_iff --------------------------
	.section	.nv.info._Z10nbody_stepP4BodyS0_iff,"",@"SHT_CUDA_INFO"
	.sectionflags	@""
	.align	4


	//----- nvinfo : EIATTR_CUDA_API_VERSION
	.align		4
        /*0000*/ 	.byte	0x04, 0x37
        /*0002*/ 	.short	(.L_9 - .L_8)
.L_8:
        /*0004*/ 	.word	0x00000082


	//----- nvinfo : EIATTR_KPARAM_INFO
	.align		4
.L_9:
        /*0008*/ 	.byte	0x04, 0x17
        /*000a*/ 	.short	(.L_11 - .L_10)
.L_10:
        /*000c*/ 	.word	0x00000000
        /*0010*/ 	.short	0x0004
        /*0012*/ 	.short	0x0018
        /*0014*/ 	.byte	0x00, 0xf0, 0x11, 0x00


	//----- nvinfo : EIATTR_KPARAM_INFO
	.align		4
.L_11:
        /*0018*/ 	.byte	0x04, 0x17
        /*001a*/ 	.short	(.L_13 - .L_12)
.L_12:
        /*001c*/ 	.word	0x00000000
        /*0020*/ 	.short	0x0003
        /*0022*/ 	.short	0x0014
        /*0024*/ 	.byte	0x00, 0xf0, 0x11, 0x00


	//----- nvinfo : EIATTR_KPARAM_INFO
	.align		4
.L_13:
        /*0028*/ 	.byte	0x04, 0x17
        /*002a*/ 	.short	(.L_15 - .L_14)
.L_14:
        /*002c*/ 	.word	0x00000000
        /*0030*/ 	.short	0x0002
        /*0032*/ 	.short	0x0010
        /*0034*/ 	.byte	0x00, 0xf0, 0x11, 0x00


	//----- nvinfo : EIATTR_KPARAM_INFO
	.align		4
.L_15:
        /*0038*/ 	.byte	0x04, 0x17
        /*003a*/ 	.short	(.L_17 - .L_16)
.L_16:
        /*003c*/ 	.word	0x00000000
        /*0040*/ 	.short	0x0001
        /*0042*/ 	.short	0x0008
        /*0044*/ 	.byte	0x00, 0xf5, 0x21, 0x00


	//----- nvinfo : EIATTR_KPARAM_INFO
	.align		4
.L_17:
        /*0048*/ 	.byte	0x04, 0x17
        /*004a*/ 	.short	(.L_19 - .L_18)
.L_18:
        /*004c*/ 	.word	0x00000000
        /*0050*/ 	.short	0x0000
        /*0052*/ 	.short	0x0000
        /*0054*/ 	.byte	0x00, 0xf5, 0x21, 0x00


	//----- nvinfo : EIATTR_SPARSE_MMA_MASK
	.align		4
.L_19:
        /*0058*/ 	.byte	0x03, 0x50
        /*005a*/ 	.short	0x0000


	//----- nvinfo : EIATTR_MAXREG_COUNT
	.align		4
        /*005c*/ 	.byte	0x03, 0x1b
        /*005e*/ 	.short	0x00ff


	//----- nvinfo : EIATTR_NUM_BARRIERS
	.align		4
        /*0060*/ 	.byte	0x02, 0x4c
        /*0062*/ 	.byte	0x01
	.zero		1


	//----- nvinfo : EIATTR_MERCURY_ISA_VERSION
	.align		4
        /*0064*/ 	.byte	0x03, 0x5f
        /*0066*/ 	.short	0x0101


	//----- nvinfo : EIATTR_UNUSED_LOAD_BYTE_OFFSET
	.align		4
        /*0068*/ 	.byte	0x04, 0x44
        /*006a*/ 	.short	(.L_21 - .L_20)


	//   ....[0]....
.L_20:
        /*006c*/ 	.word	0x000006e0
        /*0070*/ 	.word	0x00000fff


	//   ....[1]....
        /*0074*/ 	.word	0x00000c10
        /*0078*/ 	.word	0x00000fff


	//   ....[2]....
        /*007c*/ 	.word	0x00000df0
        /*0080*/ 	.word	0x0000fff0


	//----- nvinfo : EIATTR_VRC_CTA_INIT_COUNT
	.align		4
.L_21:
        /*0084*/ 	.byte	0x02, 0x4a
	.zero		1
	.zero		1


	//----- nvinfo : EIATTR_EXIT_INSTR_OFFSETS
	.align		4
        /*0088*/ 	.byte	0x04, 0x1c
        /*008a*/ 	.short	(.L_23 - .L_22)


	//   ....[0]....
.L_22:
        /*008c*/ 	.word	0x00001010


	//   ....[1]....
        /*0090*/ 	.word	0x00001420


	//----- nvinfo : EIATTR_CRS_STACK_SIZE
	.align		4
.L_23:
        /*0094*/ 	.byte	0x04, 0x1e
        /*0096*/ 	.short	(.L_25 - .L_24)
.L_24:
        /*0098*/ 	.word	0x00000000


	//----- nvinfo : EIATTR_CBANK_PARAM_SIZE
	.align		4
.L_25:
        /*009c*/ 	.byte	0x03, 0x19
        /*009e*/ 	.short	0x001c


	//----- nvinfo : EIATTR_PARAM_CBANK
	.align		4
        /*00a0*/ 	.byte	0x04, 0x0a
        /*00a2*/ 	.short	(.L_27 - .L_26)
	.align		4
.L_26:
        /*00a4*/ 	.word	index@(.nv.constant0._Z10nbody_stepP4BodyS0_iff)
        /*00a8*/ 	.short	0x0380
        /*00aa*/ 	.short	0x001c


	//----- nvinfo : EIATTR_SW_WAR
	.align		4
.L_27:
        /*00ac*/ 	.byte	0x04, 0x36
        /*00ae*/ 	.short	(.L_29 - .L_28)
.L_28:
        /*00b0*/ 	.word	0x00000008
.L_29:


//--------------------- .nv.callgraph             --------------------------
	.section	.nv.callgraph,"",@"SHT_CUDA_CALLGRAPH"
	.align	4
	.sectionentsize	8
	.align		4
        /*0000*/ 	.word	0x00000000
	.align		4
        /*0004*/ 	.word	0xffffffff
	.align		4
        /*0008*/ 	.word	0x00000000
	.align		4
        /*000c*/ 	.word	0xfffffffe
	.align		4
        /*0010*/ 	.word	0x00000000
	.align		4
        /*0014*/ 	.word	0xfffffffd
	.align		4
        /*0018*/ 	.word	0x00000000
	.align		4
        /*001c*/ 	.word	0xfffffffc


//--------------------- .text._Z10nbody_stepP4BodyS0_iff --------------------------
	.section	.text._Z10nbody_stepP4BodyS0_iff,"ax",@progbits
	.align	128
        .global         _Z10nbody_stepP4BodyS0_iff
        .type           _Z10nbody_stepP4BodyS0_iff,@function
        .size           _Z10nbody_stepP4BodyS0_iff,(.L_x_28 - _Z10nbody_stepP4BodyS0_iff)
        .other          _Z10nbody_stepP4BodyS0_iff,@"STO_CUDA_ENTRY STV_DEFAULT"
_Z10nbody_stepP4BodyS0_iff:
.text._Z10nbody_stepP4BodyS0_iff:
[----:B------:R-:W-:Y:S01]  /*0000*/  LDC R1, c[0x0][0x37c] ;  /* 0x0000df00ff017b82 */ /* 0x000fe20000000800 */
[----:B------:R-:W0:Y:S01]  /*0010*/  S2R R0, SR_TID.X ;  /* 0x0000000000007919 */ /* 0x000e220000002100 */
[----:B------:R-:W0:Y:S01]  /*0020*/  LDCU UR9, c[0x0][0x360] ;  /* 0x00006c00ff0977ac */ /* 0x000e220008000800 */
[----:B------:R-:W-:Y:S01]  /*0030*/  HFMA2 R12, -RZ, RZ, 0, 0 ;  /* 0x00000000ff0c7431 */ /* 0x000fe200000001ff */
[----:B------:R-:W-:Y:S01]  /*0040*/  CS2R R10, SRZ ;  /* 0x00000000000a7805 */ /* 0x000fe2000001ff00 */
[----:B------:R-:W0:Y:S01]  /*0050*/  S2R R13, SR_CTAID.X ;  /* 0x00000000000d7919 */ /* 0x000e220000002500 */
[----:B------:R-:W1:Y:S01]  /*0060*/  LDCU UR12, c[0x0][0x390] ;  /* 0x00007200ff0c77ac */ /* 0x000e620008000800 */
[----:B------:R-:W-:Y:S02]  /*0070*/  CS2R R8, SRZ ;  /* 0x0000000000087805 */ /* 0x000fe4000001ff00 */
[----:B------:R-:W-:Y:S01]  /*0080*/  CS2R R2, SRZ ;  /* 0x0000000000027805 */ /* 0x000fe2000001ff00 */
[----:B------:R-:W2:Y:S01]  /*0090*/  LDCU.64 UR10, c[0x0][0x358] ;  /* 0x00006b00ff0a77ac */ /* 0x000ea20008000a00 */
[----:B0-----:R-:W-:-:S05]  /*00a0*/  IMAD R13, R13, UR9, R0 ;  /* 0x000000090d0d7c24 */ /* 0x001fca000f8e0200 */
[----:B-1----:R-:W-:-:S13]  /*00b0*/  ISETP.GE.AND P0, PT, R13, UR12, PT ;  /* 0x0000000c0d007c0c */ /* 0x002fda000bf06270 */
[----:B------:R-:W0:Y:S02]  /*00c0*/  @!P0 LDC.64 R4, c[0x0][0x380] ;  /* 0x0000e000ff048b82 */ /* 0x000e240000000a00 */
[----:B0-----:R-:W-:-:S05]  /*00d0*/  @!P0 IMAD.WIDE R4, R13, 0x1c, R4 ;  /* 0x0000001c0d048825 */ /* 0x001fca00078e0204 */
[----:B--2---:R0:W5:Y:S04]  /*00e0*/  @!P0 LDG.E R11, desc[UR10][R4.64] ;  /* 0x0000000a040b8981 */ /* 0x004168000c1e1900 */
[----:B------:R0:W5:Y:S04]  /*00f0*/  @!P0 LDG.E R12, desc[UR10][R4.64+0x4] ;  /* 0x0000040a040c8981 */ /* 0x000168000c1e1900 */
[----:B------:R0:W5:Y:S04]  /*0100*/  @!P0 LDG.E R10, desc[UR10][R4.64+0x8] ;  /* 0x0000080a040a8981 */ /* 0x000168000c1e1900 */
[----:B------:R0:W5:Y:S04]  /*0110*/  @!P0 LDG.E R9, desc[UR10][R4.64+0xc] ;  /* 0x00000c0a04098981 */ /* 0x000168000c1e1900 */
[----:B------:R0:W5:Y:S04]  /*0120*/  @!P0 LDG.E R8, desc[UR10][R4.64+0x10] ;  /* 0x0000100a04088981 */ /* 0x000168000c1e1900 */
[----:B------:R0:W5:Y:S04]  /*0130*/  @!P0 LDG.E R2, desc[UR10][R4.64+0x14] ;  /* 0x0000140a04028981 */ /* 0x000168000c1e1900 */
[----:B------:R0:W5:Y:S01]  /*0140*/  @!P0 LDG.E R3, desc[UR10][R4.64+0x18] ;  /* 0x0000180a04038981 */ /* 0x000162000c1e1900 */
[----:B------:R-:W1:Y:S01]  /*0150*/  I2F.U32.RP R6, UR9 ;  /* 0x0000000900067d06 */ /* 0x000e620008209000 */
[----:B------:R-:W-:Y:S01]  /*0160*/  UIADD3 UR8, UPT, UPT, UR9, -0x1, URZ ;  /* 0xffffffff09087890 */ /* 0x000fe2000fffe0ff */
[----:B------:R-:W-:Y:S01]  /*0170*/  HFMA2 R20, -RZ, RZ, 0, 0 ;  /* 0x00000000ff147431 */ /* 0x000fe200000001ff */
[----:B------:R-:W-:Y:S01]  /*0180*/  UMOV UR4, URZ ;  /* 0x000000ff00047c82 */ /* 0x000fe20008000000 */
[----:B------:R-:W-:Y:S01]  /*0190*/  UISETP.NE.U32.AND UP2, UPT, UR9, URZ, UPT ;  /* 0x000000ff0900728c */ /* 0x000fe2000bf45070 */
[----:B------:R-:W-:-:S03]  /*01a0*/  CS2R R18, SRZ ;  /* 0x0000000000127805 */ /* 0x000fc6000001ff00 */
[----:B-1----:R-:W1:Y:S02]  /*01b0*/  MUFU.RCP R6, R6 ;  /* 0x0000000600067308 */ /* 0x002e640000001000 */
[----:B-1----:R-:W-:-:S06]  /*01c0*/  IADD3 R7, PT, PT, R6, 0xffffffe, RZ ;  /* 0x0ffffffe06077810 */ /* 0x002fcc0007ffe0ff */
[----:B------:R-:W1:Y:S02]  /*01d0*/  F2I.FTZ.U32.TRUNC.NTZ R7, R7 ;  /* 0x0000000700077305 */ /* 0x000e64000021f000 */
[----:B-1----:R-:W-:-:S13]  /*01e0*/  R2UR UR5, R7 ;  /* 0x00000000070572ca */ /* 0x002fda00000e0000 */
[----:B------:R-:W-:-:S04]  /*01f0*/  UIADD3 UR6, UPT, UPT, URZ, -UR5, URZ ;  /* 0x80000005ff067290 */ /* 0x000fc8000fffe0ff */
[----:B------:R-:W-:-:S04]  /*0200*/  UIMAD UR6, UR6, UR9, URZ ;  /* 0x00000009060672a4 */ /* 0x000fc8000f8e02ff */
[----:B------:R-:W-:Y:S02]  /*0210*/  UIMAD.WIDE.U32 UR4, UR5, UR6, UR4 ;  /* 0x00000006050472a5 */ /* 0x000fe4000f8e0004 */
[----:B------:R-:W-:-:S04]  /*0220*/  UIADD3 UR6, UPT, UPT, UR8, UR12, URZ ;  /* 0x0000000c08067290 */ /* 0x000fc8000fffe0ff */
[----:B------:R-:W-:-:S04]  /*0230*/  UIMAD.WIDE.U32 UR4, UR5, UR6, URZ ;  /* 0x00000006050472a5 */ /* 0x000fc8000f8e00ff */
[----:B------:R-:W-:-:S04]  /*0240*/  UIADD3 UR4, UPT, UPT, -UR5, URZ, URZ ;  /* 0x000000ff05047290 */ /* 0x000fc8000fffe1ff */
[----:B------:R-:W-:-:S04]  /*0250*/  UIMAD UR6, UR9, UR4, UR6 ;  /* 0x00000004090672a4 */ /* 0x000fc8000f8e0206 */
[----:B------:R-:W-:-:S11]  /*0260*/  UISETP.GE.U32.AND UP0, UPT, UR6, UR9, UPT ;  /* 0x000000090600728c */ /* 0x000fd6000bf06070 */
[----:B------:R-:W-:Y:S02]  /*0270*/  @UP0 UIADD3 UR6, UPT, UPT, UR6, -UR9, URZ ;  /* 0x8000000906060290 */ /* 0x000fe4000fffe0ff */
[----:B------:R-:W-:Y:S02]  /*0280*/  @UP0 UIADD3 UR5, UPT, UPT, UR5, 0x1, URZ ;  /* 0x0000000105050890 */ /* 0x000fe4000fffe0ff */
[----:B------:R-:W-:-:S11]  /*0290*/  UISETP.GE.U32.AND UP1, UPT, UR6, UR9, UPT ;  /* 0x000000090600728c */ /* 0x000fd6000bf26070 */
[----:B------:R-:W-:Y:S02]  /*02a0*/  @UP1 UIADD3 UR5, UPT, UPT, UR5, 0x1, URZ ;  /* 0x0000000105051890 */ /* 0x000fe4000fffe0ff */
[----:B------:R-:W-:-:S04]  /*02b0*/  @!UP2 ULOP3.LUT UR5, URZ, UR9, URZ, 0x33, !UPT ;  /* 0x00000009ff05a292 */ /* 0x000fc8000f8e33ff */
[----:B------:R-:W-:-:S09]  /*02c0*/  UISETP.GE.AND UP0, UPT, UR5, 0x1, UPT ;  /* 0x000000010500788c */ /* 0x000fd2000bf06270 */
[----:B0-----:R-:W-:Y:S05]  /*02d0*/  BRA.U !UP0, `(.L_x_0) ;  /* 0x0000000d08487547 */ /* 0x001fea000b800000 */
[----:B------:R-:W-:Y:S02]  /*02e0*/  MOV R20, RZ ;  /* 0x000000ff00147202 */ /* 0x000fe40000000f00 */
[----:B------:R-:W-:Y:S01]  /*02f0*/  CS2R R18, SRZ ;  /* 0x0000000000127805 */ /* 0x000fe2000001ff00 */
[----:B------:R-:W-:-:S06]  /*0300*/  UMOV UR4, URZ ;  /* 0x000000ff00047c82 */ /* 0x000fcc0008000000 */
.L_x_7:
[----:B0-----:R-:W0:Y:S01]  /*0310*/  LDCU UR12, c[0x0][0x390] ;  /* 0x00007200ff0c77ac */ /* 0x001e220008000800 */
[----:B------:R-:W-:Y:S01]  /*0320*/  BSSY.RECONVERGENT B0, `(.L_x_1) ;  /* 0x000002d000007945 */ /* 0x000fe20003800200 */
[----:B------:R-:W-:Y:S02]  /*0330*/  UIMAD UR13, UR9, UR4, URZ ;  /* 0x00000004090d72a4 */ /* 0x000fe4000f8e02ff */
[----:B------:R-:W-:-:S04]  /*0340*/  UIADD3 UR4, UPT, UPT, UR4, 0x1, URZ ;  /* 0x0000000104047890 */ /* 0x000fc8000fffe0ff */
[----:B------:R-:W-:Y:S01]  /*0350*/  IADD3 R7, PT, PT, R0, UR13, RZ ;  /* 0x0000000d00077c10 */ /* 0x000fe2000fffe0ff */
[----:B------:R-:W-:Y:S01]  /*0360*/  UISETP.NE.AND UP0, UPT, UR4, UR5, UPT ;  /* 0x000000050400728c */ /* 0x000fe2000bf05270 */
[----:B-1----:R-:W-:Y:S02]  /*0370*/  LOP3.LUT R4, RZ, UR13, RZ, 0x33, !PT ;  /* 0x0000000dff047c12 */ /* 0x002fe4000f8e33ff */
[----:B0-----:R-:W-:Y:S02]  /*0380*/  ISETP.GE.AND P0, PT, R7, UR12, PT ;  /* 0x0000000c07007c0c */ /* 0x001fe4000bf06270 */
[----:B------:R-:W-:-:S04]  /*0390*/  MOV R5, UR12 ;  /* 0x0000000c00057c02 */ /* 0x000fc80008000f00 */
[----:B------:R-:W-:-:S04]  /*03a0*/  VIADDMNMX.U32 R4, R4, R5, UR8, PT ;  /* 0x0000000804047e46 */ /* 0x000fc8000b800005 */
[----:B------:R-:W-:-:S03]  /*03b0*/  R2UR UR14, R4 ;  /* 0x00000000040e72ca */ /* 0x000fc600000e0000 */
[----:B------:R-:W-:-:S12]  /*03c0*/  @P0 BRA `(.L_x_2) ;  /* 0x0000000000580947 */ /* 0x000fd80003800000 */
[----:B------:R-:W0:Y:S02]  /*03d0*/  LDC.64 R4, c[0x0][0x380] ;  /* 0x0000e000ff047b82 */ /* 0x000e240000000a00 */
[----:B0-----:R-:W-:-:S05]  /*03e0*/  IMAD.WIDE R4, R7, 0x1c, R4 ;  /* 0x0000001c07047825 */ /* 0x001fca00078e0204 */
[----:B------:R-:W2:Y:S04]  /*03f0*/  LDG.E R6, desc[UR10][R4.64] ;  /* 0x0000000a04067981 */ /* 0x000ea8000c1e1900 */
[----:B------:R-:W3:Y:S04]  /*0400*/  LDG.E R7, desc[UR10][R4.64+0x4] ;  /* 0x0000040a04077981 */ /* 0x000ee8000c1e1900 */
[----:B------:R-:W4:Y:S04]  /*0410*/  LDG.E R14, desc[UR10][R4.64+0x8] ;  /* 0x0000080a040e7981 */ /* 0x000f28000c1e1900 */
[----:B------:R-:W4:Y:S04]  /*0420*/  LDG.E R15, desc[UR10][R4.64+0xc] ;  /* 0x00000c0a040f7981 */ /* 0x000f28000c1e1900 */
[----:B------:R-:W4:Y:S04]  /*0430*/  LDG.E R16, desc[UR10][R4.64+0x10] ;  /* 0x0000100a04107981 */ /* 0x000f28000c1e1900 */
[----:B------:R-:W4:Y:S04]  /*0440*/  LDG.E R17, desc[UR10][R4.64+0x14] ;  /* 0x0000140a04117981 */ /* 0x000f28000c1e1900 */
[----:B------:R-:W4:Y:S01]  /*0450*/  LDG.E R21, desc[UR10][R4.64+0x18] ;  /* 0x0000180a04157981 */ /* 0x000f22000c1e1900 */
[----:B------:R-:W0:Y:S01]  /*0460*/  S2UR UR7, SR_CgaCtaId ;  /* 0x00000000000779c3 */ /* 0x000e220000008800 */
[----:B------:R-:W-:-:S02]  /*0470*/  UMOV UR6, 0x400 ;  /* 0x0000040000067882 */ /* 0x000fc40000000000 */
[----:B0-----:R-:W-:-:S06]  /*0480*/  ULEA UR6, UR7, UR6, 0x18 ;  /* 0x0000000607067291 */ /* 0x001fcc000f8ec0ff */
[----:B------:R-:W-:-:S05]  /*0490*/  MOV R23, UR6 ;  /* 0x0000000600177c02 */ /* 0x000fca0008000f00 */
[----:B------:R-:W-:-:S05]  /*04a0*/  IMAD R22, R0, 0x1c, R23 ;  /* 0x0000001c00167824 */ /* 0x000fca00078e0217 */
[----:B--2---:R0:W-:Y:S04]  /*04b0*/  STS [R22], R6 ;  /* 0x0000000616007388 */ /* 0x0041e80000000800 */
[----:B---3--:R0:W-:Y:S04]  /*04c0*/  STS [R22+0x4], R7 ;  /* 0x0000040716007388 */ /* 0x0081e80000000800 */
[----:B----4-:R0:W-:Y:S04]  /*04d0*/  STS [R22+0x8], R14 ;  /* 0x0000080e16007388 */ /* 0x0101e80000000800 */
[----:B------:R0:W-:Y:S04]  /*04e0*/  STS [R22+0xc], R15 ;  /* 0x00000c0f16007388 */ /* 0x0001e80000000800 */
[----:B------:R0:W-:Y:S04]  /*04f0*/  STS [R22+0x10], R16 ;  /* 0x0000101016007388 */ /* 0x0001e80000000800 */
[----:B------:R0:W-:Y:S04]  /*0500*/  STS [R22+0x14], R17 ;  /* 0x0000141116007388 */ /* 0x0001e80000000800 */
[----:B------:R0:W-:Y:S01]  /*0510*/  STS [R22+0x18], R21 ;  /* 0x0000181516007388 */ /* 0x0001e20000000800 */
[----:B------:R-:W-:Y:S05]  /*0520*/  BRA `(.L_x_3) ;  /* 0x0000000000307947 */ /* 0x000fea0003800000 */
.L_x_2:
[----:B------:R-:W0:Y:S01]  /*0530*/  S2UR UR7, SR_CgaCtaId ;  /* 0x00000000000779c3 */ /* 0x000e220000008800 */
[----:B------:R-:W-:Y:S02]  /*0540*/  UMOV UR6, 0x400 ;  /* 0x0000040000067882 */ /* 0x000fe40000000000 */
[----:B0-----:R-:W-:-:S06]  /*0550*/  ULEA UR6, UR7, UR6, 0x18 ;  /* 0x0000000607067291 */ /* 0x001fcc000f8ec0ff */
[----:B------:R-:W-:-:S05]  /*0560*/  MOV R23, UR6 ;  /* 0x0000000600177c02 */ /* 0x000fca0008000f00 */
[----:B------:R-:W-:-:S05]  /*0570*/  IMAD R4, R0, 0x1c, R23 ;  /* 0x0000001c00047824 */ /* 0x000fca00078e0217 */
[----:B------:R1:W-:Y:S04]  /*0580*/  STS [R4], RZ ;  /* 0x000000ff04007388 */ /* 0x0003e80000000800 */
[----:B------:R1:W-:Y:S04]  /*0590*/  STS [R4+0x4], RZ ;  /* 0x000004ff04007388 */ /* 0x0003e80000000800 */
[----:B------:R1:W-:Y:S04]  /*05a0*/  STS [R4+0x8], RZ ;  /* 0x000008ff04007388 */ /* 0x0003e80000000800 */
[----:B------:R1:W-:Y:S04]  /*05b0*/  STS [R4+0xc], RZ ;  /* 0x00000cff04007388 */ /* 0x0003e80000000800 */
[----:B------:R1:W-:Y:S04]  /*05c0*/  STS [R4+0x10], RZ ;  /* 0x000010ff04007388 */ /* 0x0003e80000000800 */
[----:B------:R1:W-:Y:S04]  /*05d0*/  STS [R4+0x14], RZ ;  /* 0x000014ff04007388 */ /* 0x0003e80000000800 */
[----:B------:R1:W-:Y:S02]  /*05e0*/  STS [R4+0x18], RZ ;  /* 0x000018ff04007388 */ /* 0x0003e40000000800 */
.L_x_3:
[----:B------:R-:W-:Y:S05]  /*05f0*/  BSYNC.RECONVERGENT B0 ;  /* 0x0000000000007941 */ /* 0x000fea0003800200 */
.L_x_1:
[----:B------:R-:W-:Y:S01]  /*0600*/  BAR.SYNC.DEFER_BLOCKING 0x0 ;  /* 0x0000000000007b1d */ /* 0x000fe20000010000 */
[----:B------:R-:W-:-:S09]  /*0610*/  UISETP.GE.AND UP1, UPT, UR13, UR12, UPT ;  /* 0x0000000c0d00728c */ /* 0x000fd2000bf26270 */
[----:B------:R-:W-:Y:S05]  /*0620*/  BRA.U UP1, `(.L_x_4) ;  /* 0x00000009016c7547 */ /* 0x000fea000b800000 */
[----:B------:R-:W-:Y:S01]  /*0630*/  UISETP.GE.U32.AND UP2, UPT, UR14, 0x3, UPT ;  /* 0x000000030e00788c */ /* 0x000fe2000bf46070 */
[----:B0-----:R-:W-:Y:S01]  /*0640*/  MOV R22, RZ ;  /* 0x000000ff00167202 */ /* 0x001fe20000000f00 */
[----:B------:R-:W-:-:S04]  /*0650*/  UIADD3 UR6, UPT, UPT, UR14, 0x1, URZ ;  /* 0x000000010e067890 */ /* 0x000fc8000fffe0ff */
[----:B------:R-:W-:-:S04]  /*0660*/  ULOP3.LUT UR15, UR6, 0x3, URZ, 0xc0, !UPT ;  /* 0x00000003060f7892 */ /* 0x000fc8000f8ec0ff */
[----:B------:R-:W-:Y:S01]  /*0670*/  UISETP.NE.AND UP1, UPT, UR15, URZ, UPT ;  /* 0x000000ff0f00728c */ /* 0x000fe2000bf25270 */
[----:B------:R-:W-:Y:S10]  /*0680*/  BRA.U !UP2, `(.L_x_5) ;  /* 0x000000050a547547 */ /* 0x000ff4000b800000 */
[----:B------:R-:W-:Y:S01]  /*0690*/  ULOP3.LUT UR6, UR6, 0xfffffffc, URZ, 0xc0, !UPT ;  /* 0xfffffffc06067892 */ /* 0x000fe2000f8ec0ff */
[----:B------:R-:W-:Y:S01]  /*06a0*/  IADD3 R21, PT, PT, R23, 0x38, RZ ;  /* 0x0000003817157810 */ /* 0x000fe20007ffe0ff */
[----:B------:R-:W0:Y:S04]  /*06b0*/  LDCU UR13, c[0x0][0x398] ;  /* 0x00007300ff0d77ac */ /* 0x000e280008000800 */
[----:B------:R-:W-:Y:S01]  /*06c0*/  MOV R22, UR6 ;  /* 0x0000000600167c02 */ /* 0x000fe20008000f00 */
[----:B------:R-:W-:-:S12]  /*06d0*/  UIADD3 UR7, UPT, UPT, -UR6, URZ, URZ ;  /* 0x000000ff06077290 */ /* 0x000fd8000fffe1ff */
.L_x_6:
[----:B-1----:R-:W1:Y:S01]  /*06e0*/  LDS.128 R4, [R21+-0x38] ;  /* 0xffffc80015047984 */ /* 0x002e620000000c00 */
[----:B------:R-:W-:-:S03]  /*06f0*/  UIADD3 UR7, UPT, UPT, UR7, 0x4, URZ ;  /* 0x0000000407077890 */ /* 0x000fc6000fffe0ff */
[----:B------:R-:W2:Y:S01]  /*0700*/  LDS.64 R14, [R21+-0x18] ;  /* 0xffffe800150e7984 */ /* 0x000ea20000000a00 */
[----:B------:R-:W-:-:S03]  /*0710*/  UISETP.NE.AND UP2, UPT, UR7, URZ, UPT ;  /* 0x000000ff0700728c */ /* 0x000fc6000bf45270 */
[----:B------:R-:W3:Y:S01]  /*0720*/  LDS.64 R16, [R21+-0x20] ;  /* 0xffffe00015107984 */ /* 0x000ee20000000a00 */
[----:B-1---5:R-:W-:Y:S01]  /*0730*/  FADD R5, R5, -R12 ;  /* 0x8000000c05057221 */ /* 0x022fe20000000000 */
[----:B------:R-:W-:Y:S01]  /*0740*/  FADD R7, R4, -R11 ;  /* 0x8000000b04077221 */ /* 0x000fe20000000000 */
[----:B------:R-:W-:Y:S02]  /*0750*/  FADD R6, R6, -R10 ;  /* 0x8000000a06067221 */ /* 0x000fe40000000000 */
[----:B------:R-:W-:Y:S01]  /*0760*/  FMUL R4, R5, R5 ;  /* 0x0000000505047220 */ /* 0x000fe20000400000 */
[----:B--2---:R-:W-:-:S03]  /*0770*/  FADD R24, R14, -R12 ;  /* 0x8000000c0e187221 */ /* 0x004fc60000000000 */
[----:B------:R-:W-:Y:S01]  /*0780*/  FFMA R25, R7, R7, R4 ;  /* 0x0000000707197223 */ /* 0x000fe20000000004 */
[----:B---3--:R-:W-:Y:S01]  /*0790*/  FADD R17, R17, -R11 ;  /* 0x8000000b11117221 */ /* 0x008fe20000000000 */
[----:B------:R-:W-:Y:S02]  /*07a0*/  FMUL R4, R24, R24 ;  /* 0x0000001818047220 */ /* 0x000fe40000400000 */
[----:B------:R-:W-:Y:S02]  /*07b0*/  FFMA R25, R6, R6, R25 ;  /* 0x0000000606197223 */ /* 0x000fe40000000019 */
[----:B------:R-:W-:Y:S02]  /*07c0*/  FFMA R4, R17, R17, R4 ;  /* 0x0000001111047223 */ /* 0x000fe40000000004 */
[----:B0-----:R-:W-:Y:S01]  /*07d0*/  FADD R14, R25, UR13 ;  /* 0x0000000d190e7e21 */ /* 0x001fe20008000000 */
[----:B------:R-:W-:-:S04]  /*07e0*/  FADD R25, R15, -R10 ;  /* 0x8000000a0f197221 */ /* 0x000fc80000000000 */
[----:B------:R-:W-:Y:S01]  /*07f0*/  FSETP.GEU.AND P0, PT, |R14|, 1.175494350822287508e-38, PT ;  /* 0x008000000e00780b */ /* 0x000fe20003f0e200 */
[----:B------:R-:W-:-:S04]  /*0800*/  FFMA R4, R25, R25, R4 ;  /* 0x0000001919047223 */ /* 0x000fc80000000004 */
[----:B------:R-:W-:Y:S02]  /*0810*/  FADD R29, R4, UR13 ;  /* 0x0000000d041d7e21 */ /* 0x000fe40008000000 */
[----:B------:R-:W0:Y:S03]  /*0820*/  LDS R4, [R21+-0x4] ;  /* 0xfffffc0015047984 */ /* 0x000e260000000800 */
[----:B------:R-:W-:-:S03]  /*0830*/  FSETP.GEU.AND P1, PT, |R29|, 1.175494350822287508e-38, PT ;  /* 0x008000001d00780b */ /* 0x000fc60003f2e200 */
[----:B------:R-:W-:-:S04]  /*0840*/  @!P0 FMUL R14, R14, 16777216 ;  /* 0x4b8000000e0e8820 */ /* 0x000fc80000400000 */
[----:B------:R-:W1:Y:S06]  /*0850*/  MUFU.RSQ R15, R14 ;  /* 0x0000000e000f7308 */ /* 0x000e6c0000001400 */
[----:B------:R-:W-:-:S04]  /*0860*/  @!P1 FMUL R29, R29, 16777216 ;  /* 0x4b8000001d1d9820 */ /* 0x000fc80000400000 */
[----:B------:R-:W2:Y:S01]  /*0870*/  MUFU.RSQ R26, R29 ;  /* 0x0000001d001a7308 */ /* 0x000ea20000001400 */
[----:B-1----:R-:W-:-:S04]  /*0880*/  @!P0 FMUL R15, R15, 4096 ;  /* 0x458000000f0f8820 */ /* 0x002fc80000400000 */
[----:B------:R-:W-:-:S04]  /*0890*/  FMUL R28, R15, R15 ;  /* 0x0000000f0f1c7220 */ /* 0x000fc80000400000 */
[----:B------:R-:W-:Y:S01]  /*08a0*/  FMUL R15, R15, R28 ;  /* 0x0000001c0f0f7220 */ /* 0x000fe20000400000 */
[----:B--2---:R-:W-:-:S03]  /*08b0*/  @!P1 FMUL R26, R26, 4096 ;  /* 0x458000001a1a9820 */ /* 0x004fc60000400000 */
[----:B------:R-:W-:Y:S02]  /*08c0*/  FMUL R16, R15, R16 ;  /* 0x000000100f107220 */ /* 0x000fe40000400000 */
[----:B------:R-:W1:Y:S02]  /*08d0*/  LDS.64 R14, [R21] ;  /* 0x00000000150e7984 */ /* 0x000e640000000a00 */
[----:B------:R-:W-:Y:S01]  /*08e0*/  FFMA R20, R7, R16, R20 ;  /* 0x0000001007147223 */ /* 0x000fe20000000014 */
[----:B------:R-:W-:Y:S01]  /*08f0*/  FMUL R7, R26, R26 ;  /* 0x0000001a1a077220 */ /* 0x000fe20000400000 */
[-C--:B------:R-:W-:Y:S01]  /*0900*/  FFMA R27, R5, R16.reuse, R18 ;  /* 0x00000010051b7223 */ /* 0x080fe20000000012 */
[----:B------:R-:W-:Y:S02]  /*0910*/  FFMA R16, R6, R16, R19 ;  /* 0x0000001006107223 */ /* 0x000fe40000000013 */
[----:B------:R-:W-:Y:S01]  /*0920*/  FMUL R7, R26, R7 ;  /* 0x000000071a077220 */ /* 0x000fe20000400000 */
[----:B------:R-:W2:Y:S03]  /*0930*/  LDS R19, [R21+0x8] ;  /* 0x0000080015137984 */ /* 0x000ea60000000800 */
[----:B0-----:R-:W-:-:S02]  /*0940*/  FMUL R18, R7, R4 ;  /* 0x0000000407127220 */ /* 0x001fc40000400000 */
[----:B------:R-:W0:Y:S02]  /*0950*/  LDS.128 R4, [R21+0x18] ;  /* 0x0000180015047984 */ /* 0x000e240000000c00 */
[-C--:B------:R-:W-:Y:S01]  /*0960*/  FFMA R20, R17, R18.reuse, R20 ;  /* 0x0000001211147223 */ /* 0x080fe20000000014 */
[-C--:B------:R-:W-:Y:S01]  /*0970*/  FFMA R24, R24, R18.reuse, R27 ;  /* 0x0000001218187223 */ /* 0x080fe2000000001b */
[----:B------:R-:W-:Y:S02]  /*0980*/  FFMA R16, R25, R18, R16 ;  /* 0x0000001219107223 */ /* 0x000fe40000000010 */
[----:B------:R3:W4:Y:S02]  /*0990*/  LDS R18, [R21+0x34] ;  /* 0x0000340015127984 */ /* 0x0007240000000800 */
[----:B---3--:R-:W-:Y:S01]  /*09a0*/  IADD3 R21, PT, PT, R21, 0x70, RZ ;  /* 0x0000007015157810 */ /* 0x008fe20007ffe0ff */
[----:B-1----:R-:W-:Y:S01]  /*09b0*/  FADD R15, R15, -R12 ;  /* 0x8000000c0f0f7221 */ /* 0x002fe20000000000 */
[----:B------:R-:W-:-:S03]  /*09c0*/  FADD R17, R14, -R11 ;  /* 0x8000000b0e117221 */ /* 0x000fc60000000000 */
[----:B------:R-:W-:Y:S01]  /*09d0*/  FMUL R14, R15, R15 ;  /* 0x0000000f0f0e7220 */ /* 0x000fe20000400000 */
[----:B--2---:R-:W-:-:S03]  /*09e0*/  FADD R19, R19, -R10 ;  /* 0x8000000a13137221 */ /* 0x004fc60000000000 */
[----:B------:R-:W-:Y:S01]  /*09f0*/  FFMA R14, R17, R17, R14 ;  /* 0x00000011110e7223 */ /* 0x000fe2000000000e */
[----:B0-----:R-:W-:-:S03]  /*0a00*/  FADD R6, R6, -R12 ;  /* 0x8000000c06067221 */ /* 0x001fc60000000000 */
[----:B------:R-:W-:Y:S01]  /*0a10*/  FFMA R14, R19, R19, R14 ;  /* 0x00000013130e7223 */ /* 0x000fe2000000000e */
[----:B------:R-:W-:Y:S01]  /*0a20*/  FADD R5, R5, -R11 ;  /* 0x8000000b05057221 */ /* 0x000fe20000000000 */
[----:B------:R-:W-:Y:S01]  /*0a30*/  FADD R7, R7, -R10 ;  /* 0x8000000a07077221 */ /* 0x000fe20000000000 */
[----:B------:R-:W-:Y:S01]  /*0a40*/  FMUL R26, R6, R6 ;  /* 0x00000006061a7220 */ /* 0x000fe20000400000 */
[----:B------:R-:W-:-:S03]  /*0a50*/  FADD R14, R14, UR13 ;  /* 0x0000000d0e0e7e21 */ /* 0x000fc60008000000 */
[----:B------:R-:W-:Y:S02]  /*0a60*/  FFMA R26, R5, R5, R26 ;  /* 0x00000005051a7223 */ /* 0x000fe4000000001a */
[----:B------:R-:W-:Y:S02]  /*0a70*/  FSETP.GEU.AND P0, PT, |R14|, 1.175494350822287508e-38, PT ;  /* 0x008000000e00780b */ /* 0x000fe40003f0e200 */
[----:B------:R-:W-:-:S04]  /*0a80*/  FFMA R26, R7, R7, R26 ;  /* 0x00000007071a7223 */ /* 0x000fc8000000001a */
[----:B------:R-:W-:-:S05]  /*0a90*/  FADD R27, R26, UR13 ;  /* 0x0000000d1a1b7e21 */ /* 0x000fca0008000000 */
[----:B------:R-:W-:Y:S02]  /*0aa0*/  FSETP.GEU.AND P1, PT, |R27|, 1.175494350822287508e-38, PT ;  /* 0x008000001b00780b */ /* 0x000fe40003f2e200 */
[----:B------:R-:W-:-:S04]  /*0ab0*/  @!P0 FMUL R14, R14, 16777216 ;  /* 0x4b8000000e0e8820 */ /* 0x000fc80000400000 */
[----:B------:R-:W0:Y:S07]  /*0ac0*/  MUFU.RSQ R25, R14 ;  /* 0x0000000e00197308 */ /* 0x000e2e0000001400 */
[----:B------:R-:W-:-:S04]  /*0ad0*/  @!P1 FMUL R27, R27, 16777216 ;  /* 0x4b8000001b1b9820 */ /* 0x000fc80000400000 */
[----:B------:R-:W1:Y:S01]  /*0ae0*/  MUFU.RSQ R28, R27 ;  /* 0x0000001b001c7308 */ /* 0x000e620000001400 */
[----:B0-----:R-:W-:-:S04]  /*0af0*/  @!P0 FMUL R25, R25, 4096 ;  /* 0x4580000019198820 */ /* 0x001fc80000400000 */
[----:B------:R-:W-:-:S04]  /*0b00*/  FMUL R26, R25, R25 ;  /* 0x00000019191a7220 */ /* 0x000fc80000400000 */
[----:B------:R-:W-:Y:S01]  /*0b10*/  FMUL R25, R25, R26 ;  /* 0x0000001a19197220 */ /* 0x000fe20000400000 */
[----:B-1----:R-:W-:-:S03]  /*0b20*/  @!P1 FMUL R28, R28, 4096 ;  /* 0x458000001c1c9820 */ /* 0x002fc60000400000 */
[----:B------:R-:W-:Y:S01]  /*0b30*/  FMUL R4, R25, R4 ;  /* 0x0000000419047220 */ /* 0x000fe20000400000 */
[----:B------:R-:W-:-:S03]  /*0b40*/  FMUL R25, R28, R28 ;  /* 0x0000001c1c197220 */ /* 0x000fc60000400000 */
[-C--:B------:R-:W-:Y:S01]  /*0b50*/  FFMA R20, R17, R4.reuse, R20 ;  /* 0x0000000411147223 */ /* 0x080fe20000000014 */
[-C--:B------:R-:W-:Y:S01]  /*0b60*/  FFMA R15, R15, R4.reuse, R24 ;  /* 0x000000040f0f7223 */ /* 0x080fe20000000018 */
[----:B------:R-:W-:Y:S01]  /*0b70*/  FFMA R16, R19, R4, R16 ;  /* 0x0000000413107223 */ /* 0x000fe20000000010 */
[----:B------:R-:W-:-:S04]  /*0b80*/  FMUL R25, R28, R25 ;  /* 0x000000191c197220 */ /* 0x000fc80000400000 */
[----:B----4-:R-:W-:-:S04]  /*0b90*/  FMUL R25, R25, R18 ;  /* 0x0000001219197220 */ /* 0x010fc80000400000 */
[-C--:B------:R-:W-:Y:S01]  /*0ba0*/  FFMA R20, R5, R25.reuse, R20 ;  /* 0x0000001905147223 */ /* 0x080fe20000000014 */
[-C--:B------:R-:W-:Y:S01]  /*0bb0*/  FFMA R18, R6, R25.reuse, R15 ;  /* 0x0000001906127223 */ /* 0x080fe2000000000f */
[----:B------:R-:W-:Y:S01]  /*0bc0*/  FFMA R19, R7, R25, R16 ;  /* 0x0000001907137223 */ /* 0x000fe20000000010 */
[----:B------:R-:W-:Y:S06]  /*0bd0*/  BRA.U UP2, `(.L_x_6) ;  /* 0xfffffff902c07547 */ /* 0x000fec000b83ffff */
.L_x_5:
[----:B------:R-:W-:Y:S05]  /*0be0*/  BRA.U !UP1, `(.L_x_4) ;  /* 0x0000000109fc7547 */ /* 0x000fea000b800000 */
[----:B------:R-:W-:Y:S01]  /*0bf0*/  IMAD R22, R22, 0x1c, R23 ;  /* 0x0000001c16167824 */ /* 0x000fe200078e0217 */
[----:B------:R-:W0:Y:S04]  /*0c00*/  LDCU UR6, c[0x0][0x398] ;  /* 0x00007300ff0677ac */ /* 0x000e280008000800 */
[----:B-1----:R-:W1:Y:S01]  /*0c10*/  LDS.128 R4, [R22] ;  /* 0x0000000016047984 */ /* 0x002e620000000c00 */
[----:B------:R-:W-:Y:S01]  /*0c20*/  UISETP.NE.AND UP1, UPT, UR15, 0x1, UPT ;  /* 0x000000010f00788c */ /* 0x000fe2000bf25270 */
[----:B-1---5:R-:W-:Y:S01]  /*0c30*/  FADD R15, -R12, R5 ;  /* 0x000000050c0f7221 */ /* 0x022fe20000000100 */
[----:B------:R-:W-:Y:S01]  /*0c40*/  FADD R7, R4, -R11 ;  /* 0x8000000b04077221 */ /* 0x000fe20000000000 */
[----:B------:R-:W-:Y:S02]  /*0c50*/  FADD R6, -R10, R6 ;  /* 0x000000060a067221 */ /* 0x000fe40000000100 */
[----:B------:R-:W-:-:S04]  /*0c60*/  FMUL R4, R15, R15 ;  /* 0x0000000f0f047220 */ /* 0x000fc80000400000 */
[----:B------:R-:W-:-:S04]  /*0c70*/  FFMA R5, R7, R7, R4 ;  /* 0x0000000707057223 */ /* 0x000fc80000000004 */
[----:B------:R-:W-:-:S04]  /*0c80*/  FFMA R5, R6, R6, R5 ;  /* 0x0000000606057223 */ /* 0x000fc80000000005 */
[----:B0-----:R-:W-:Y:S02]  /*0c90*/  FADD R14, R5, UR6 ;  /* 0x00000006050e7e21 */ /* 0x001fe40008000000 */
[----:B------:R-:W0:Y:S03]  /*0ca0*/  LDS.64 R4, [R22+0x18] ;  /* 0x0000180016047984 */ /* 0x000e260000000a00 */
[----:B------:R-:W-:-:S13]  /*0cb0*/  FSETP.GEU.AND P0, PT, |R14|, 1.175494350822287508e-38, PT ;  /* 0x008000000e00780b */ /* 0x000fda0003f0e200 */
[----:B------:R-:W-:-:S04]  /*0cc0*/  @!P0 FMUL R14, R14, 16777216 ;  /* 0x4b8000000e0e8820 */ /* 0x000fc80000400000 */
[----:B------:R-:W1:Y:S02]  /*0cd0*/  MUFU.RSQ R16, R14 ;  /* 0x0000000e00107308 */ /* 0x000e640000001400 */
[----:B-1----:R-:W-:-:S04]  /*0ce0*/  @!P0 FMUL R16, R16, 4096 ;  /* 0x4580000010108820 */ /* 0x002fc80000400000 */
[----:B------:R-:W-:-:S04]  /*0cf0*/  FMUL R17, R16, R16 ;  /* 0x0000001010117220 */ /* 0x000fc80000400000 */
[----:B------:R-:W-:-:S04]  /*0d00*/  FMUL R17, R16, R17 ;  /* 0x0000001110117220 */ /* 0x000fc80000400000 */
[----:B0-----:R-:W-:-:S04]  /*0d10*/  FMUL R4, R17, R4 ;  /* 0x0000000411047220 */ /* 0x001fc80000400000 */
[-C--:B------:R-:W-:Y:S01]  /*0d20*/  FFMA R20, R7, R4.reuse, R20 ;  /* 0x0000000407147223 */ /* 0x080fe20000000014 */
[-C--:B------:R-:W-:Y:S01]  /*0d30*/  FFMA R18, R15, R4.reuse, R18 ;  /* 0x000000040f127223 */ /* 0x080fe20000000012 */
[----:B------:R-:W-:Y:S01]  /*0d40*/  FFMA R19, R6, R4, R19 ;  /* 0x0000000406137223 */ /* 0x000fe20000000013 */
[----:B------:R-:W-:Y:S06]  /*0d50*/  BRA.U !UP1, `(.L_x_4) ;  /* 0x0000000109a07547 */ /* 0x000fec000b800000 */
[----:B------:R-:W0:Y:S01]  /*0d60*/  LDS.64 R6, [R22+0x20] ;  /* 0x0000200016067984 */ /* 0x000e220000000a00 */
[----:B------:R-:W-:Y:S01]  /*0d70*/  FADD R17, -R11, R5 ;  /* 0x000000050b117221 */ /* 0x000fe20000000100 */
[----:B------:R-:W-:Y:S01]  /*0d80*/  UISETP.NE.AND UP1, UPT, UR15, 0x2, UPT ;  /* 0x000000020f00788c */ /* 0x000fe2000bf25270 */
[----:B0-----:R-:W-:Y:S01]  /*0d90*/  FADD R15, R6, -R12 ;  /* 0x8000000c060f7221 */ /* 0x001fe20000000000 */
[----:B------:R-:W-:-:S03]  /*0da0*/  FADD R14, -R10, R7 ;  /* 0x000000070a0e7221 */ /* 0x000fc60000000100 */
[----:B------:R-:W-:-:S04]  /*0db0*/  FMUL R4, R15, R15 ;  /* 0x0000000f0f047220 */ /* 0x000fc80000400000 */
[----:B------:R-:W-:-:S04]  /*0dc0*/  FFMA R5, R17, R17, R4 ;  /* 0x0000001111057223 */ /* 0x000fc80000000004 */
[----:B------:R-:W-:-:S04]  /*0dd0*/  FFMA R5, R14, R14, R5 ;  /* 0x0000000e0e057223 */ /* 0x000fc80000000005 */
[----:B------:R-:W-:Y:S02]  /*0de0*/  FADD R16, R5, UR6 ;  /* 0x0000000605107e21 */ /* 0x000fe40008000000 */
[----:B------:R-:W0:Y:S03]  /*0df0*/  LDS.128 R4, [R22+0x30] ;  /* 0x0000300016047984 */ /* 0x000e260000000c00 */
        /* <DEDUP_REMOVED lines=11> */
[----:B------:R-:W0:Y:S01]  /*0eb0*/  LDS R15, [R22+0x40] ;  /* 0x00004000160f7984 */ /* 0x000e220000000800 */
[----:B------:R-:W-:Y:S01]  /*0ec0*/  FADD R7, -R12, R7 ;  /* 0x000000070c077221 */ /* 0x000fe20000000100 */
[----:B------:R-:W-:Y:S02]  /*0ed0*/  FADD R5, -R11, R6 ;  /* 0x000000060b057221 */ /* 0x000fe40000000100 */
[----:B------:R-:W1:Y:S01]  /*0ee0*/  LDS R14, [R22+0x50] ;  /* 0x00005000160e7984 */ /* 0x000e620000000800 */
[----:B------:R-:W-:Y:S01]  /*0ef0*/  FMUL R6, R7, R7 ;  /* 0x0000000707067220 */ /* 0x000fe20000400000 */
[----:B0-----:R-:W-:-:S03]  /*0f00*/  FADD R4, R15, -R10 ;  /* 0x8000000a0f047221 */ /* 0x001fc60000000000 */
[----:B------:R-:W-:-:S04]  /*0f10*/  FFMA R15, R5, R5, R6 ;  /* 0x00000005050f7223 */ /* 0x000fc80000000006 */
[----:B------:R-:W-:-:S04]  /*0f20*/  FFMA R15, R4, R4, R15 ;  /* 0x00000004040f7223 */ /* 0x000fc8000000000f */
[----:B------:R-:W-:-:S05]  /*0f30*/  FADD R15, R15, UR6 ;  /* 0x000000060f0f7e21 */ /* 0x000fca0008000000 */
[----:B------:R-:W-:-:S13]  /*0f40*/  FSETP.GEU.AND P0, PT, |R15|, 1.175494350822287508e-38, PT ;  /* 0x008000000f00780b */ /* 0x000fda0003f0e200 */
[----:B------:R-:W-:-:S04]  /*0f50*/  @!P0 FMUL R15, R15, 16777216 ;  /* 0x4b8000000f0f8820 */ /* 0x000fc80000400000 */
[----:B------:R-:W0:Y:S02]  /*0f60*/  MUFU.RSQ R6, R15 ;  /* 0x0000000f00067308 */ /* 0x000e240000001400 */
[----:B0-----:R-:W-:-:S04]  /*0f70*/  @!P0 FMUL R6, R6, 4096 ;  /* 0x4580000006068820 */ /* 0x001fc80000400000 */
[----:B------:R-:W-:-:S04]  /*0f80*/  FMUL R17, R6, R6 ;  /* 0x0000000606117220 */ /* 0x000fc80000400000 */
[----:B------:R-:W-:-:S04]  /*0f90*/  FMUL R17, R6, R17 ;  /* 0x0000001106117220 */ /* 0x000fc80000400000 */
[----:B-1----:R-:W-:-:S04]  /*0fa0*/  FMUL R14, R17, R14 ;  /* 0x0000000e110e7220 */ /* 0x002fc80000400000 */
[-C--:B------:R-:W-:Y:S01]  /*0fb0*/  FFMA R20, R5, R14.reuse, R20 ;  /* 0x0000000e05147223 */ /* 0x080fe20000000014 */
[-C--:B------:R-:W-:Y:S01]  /*0fc0*/  FFMA R18, R7, R14.reuse, R18 ;  /* 0x0000000e07127223 */ /* 0x080fe20000000012 */
[----:B------:R-:W-:-:S07]  /*0fd0*/  FFMA R19, R4, R14, R19 ;  /* 0x0000000e04137223 */ /* 0x000fce0000000013 */
.L_x_4:
[----:B------:R-:W-:Y:S06]  /*0fe0*/  BAR.SYNC.DEFER_BLOCKING 0x0 ;  /* 0x0000000000007b1d */ /* 0x000fec0000010000 */
[----:B------:R-:W-:Y:S05]  /*0ff0*/  BRA.U UP0, `(.L_x_7) ;  /* 0xfffffff100c47547 */ /* 0x000fea000b83ffff */
.L_x_0:
[----:B------:R-:W-:-:S13]  /*1000*/  ISETP.GE.AND P0, PT, R13, UR12, PT ;  /* 0x0000000c0d007c0c */ /* 0x000fda000bf06270 */
[----:B------:R-:W-:Y:S05]  /*1010*/  @P0 EXIT ;  /* 0x000000000000094d */ /* 0x000fea0003800000 */
[----:B-----5:R-:W-:Y:S01]  /*1020*/  FSETP.GT.AND P0, PT, R3, RZ, PT ;  /* 0x000000ff0300720b */ /* 0x020fe20003f04000 */
[----:B------:R-:W-:-:S12]  /*1030*/  BSSY.RECONVERGENT B0, `(.L_x_8) ;  /* 0x000002e000007945 */ /* 0x000fd80003800200 */
[----:B------:R-:W-:Y:S05]  /*1040*/  @!P0 BRA `(.L_x_9) ;  /* 0x0000000000b08947 */ /* 0x000fea0003800000 */
[----:B------:R-:W2:Y:S01]  /*1050*/  MUFU.RCP R0, R3 ;  /* 0x0000000300007308 */ /* 0x000ea20000001000 */
[----:B------:R-:W-:Y:S07]  /*1060*/  BSSY.RECONVERGENT B1, `(.L_x_10) ;  /* 0x000000c000017945 */ /* 0x000fee0003800200 */
[----:B------:R-:W3:Y:S01]  /*1070*/  FCHK P0, R20, R3 ;  /* 0x0000000314007302 */ /* 0x000ee20000000000 */
[----:B--2---:R-:W-:-:S04]  /*1080*/  FFMA R5, R0, -R3, 1 ;  /* 0x3f80000000057423 */ /* 0x004fc80000000803 */
[----:B------:R-:W-:-:S04]  /*1090*/  FFMA R0, R0, R5, R0 ;  /* 0x0000000500007223 */ /* 0x000fc80000000000 */
[----:B------:R-:W-:-:S04]  /*10a0*/  FFMA R5, R0, R20, RZ ;  /* 0x0000001400057223 */ /* 0x000fc800000000ff */
[----:B-1----:R-:W-:-:S04]  /*10b0*/  FFMA R4, R5, -R3, R20 ;  /* 0x8000000305047223 */ /* 0x002fc80000000014 */
[----:B------:R-:W-:Y:S01]  /*10c0*/  FFMA R4, R0, R4, R5 ;  /* 0x0000000400047223 */ /* 0x000fe20000000005 */
[----:B---3--:R-:W-:Y:S06]  /*10d0*/  @!P0 BRA `(.L_x_11) ;  /* 0x0000000000108947 */ /* 0x008fec0003800000 */
[----:B------:R-:W-:Y:S02]  /*10e0*/  MOV R0, R20 ;  /* 0x0000001400007202 */ /* 0x000fe40000000f00 */
[----:B------:R-:W-:-:S07]  /*10f0*/  MOV R4, 0x1110 ;  /* 0x0000111000047802 */ /* 0x000fce0000000f00 */
[----:B0-----:R-:W-:Y:S05]  /*1100*/  CALL.REL.NOINC `($__internal_0_$__cuda_sm3x_div_rn_noftz_f32_slowpath) ;  /* 0x0000000000c87944 */ /* 0x001fea0003c00000 */
[----:B------:R-:W-:-:S07]  /*1110*/  MOV R4, R0 ;  /* 0x0000000000047202 */ /* 0x000fce0000000f00 */
.L_x_11:
[----:B------:R-:W-:Y:S05]  /*1120*/  BSYNC.RECONVERGENT B1 ;  /* 0x0000000000017941 */ /* 0x000fea0003800200 */
.L_x_10:
[----:B------:R-:W1:Y:S01]  /*1130*/  MUFU.RCP R0, R3 ;  /* 0x0000000300007308 */ /* 0x000e620000001000 */
[----:B------:R-:W-:Y:S01]  /*1140*/  BSSY.RECONVERGENT B1, `(.L_x_12) ;  /* 0x000000d000017945 */ /* 0x000fe20003800200 */
[----:B------:R-:W-:-:S06]  /*1150*/  MOV R20, R4 ;  /* 0x0000000400147202 */ /* 0x000fcc0000000f00 */
[----:B------:R-:W2:Y:S01]  /*1160*/  FCHK P0, R18, R3 ;  /* 0x0000000312007302 */ /* 0x000ea20000000000 */
[----:B-1----:R-:W-:-:S04]  /*1170*/  FFMA R5, R0, -R3, 1 ;  /* 0x3f80000000057423 */ /* 0x002fc80000000803 */
[----:B------:R-:W-:-:S04]  /*1180*/  FFMA R0, R0, R5, R0 ;  /* 0x0000000500007223 */ /* 0x000fc80000000000 */
[----:B------:R-:W-:-:S04]  /*1190*/  FFMA R5, R0, R18, RZ ;  /* 0x0000001200057223 */ /* 0x000fc800000000ff */
[----:B0-----:R-:W-:-:S04]  /*11a0*/  FFMA R6, R5, -R3, R18 ;  /* 0x8000000305067223 */ /* 0x001fc80000000012 */
[----:B------:R-:W-:Y:S01]  /*11b0*/  FFMA R5, R0, R6, R5 ;  /* 0x0000000600057223 */ /* 0x000fe20000000005 */
[----:B--2---:R-:W-:Y:S06]  /*11c0*/  @!P0 BRA `(.L_x_13) ;  /* 0x0000000000108947 */ /* 0x004fec0003800000 */
[----:B------:R-:W-:Y:S02]  /*11d0*/  MOV R0, R18 ;  /* 0x0000001200007202 */ /* 0x000fe40000000f00 */
[----:B------:R-:W-:-:S07]  /*11e0*/  MOV R4, 0x1200 ;  /* 0x0000120000047802 */ /* 0x000fce0000000f00 */
[----:B------:R-:W-:Y:S05]  /*11f0*/  CALL.REL.NOINC `($__internal_0_$__cuda_sm3x_div_rn_noftz_f32_slowpath) ;  /* 0x00000000008c7944 */ /* 0x000fea0003c00000 */
[----:B------:R-:W-:-:S07]  /*1200*/  MOV R5, R0 ;  /* 0x0000000000057202 */ /* 0x000fce0000000f00 */
.L_x_13:
[----:B------:R-:W-:Y:S05]  /*1210*/  BSYNC.RECONVERGENT B1 ;  /* 0x0000000000017941 */ /* 0x000fea0003800200 */
.L_x_12:
[----:B------:R-:W0:Y:S01]  /*1220*/  MUFU.RCP R0, R3 ;  /* 0x0000000300007308 */ /* 0x000e220000001000 */
[----:B------:R-:W-:Y:S01]  /*1230*/  BSSY.RECONVERGENT B1, `(.L_x_14) ;  /* 0x000000c000017945 */ /* 0x000fe20003800200 */
[----:B------:R-:W-:-:S06]  /*1240*/  MOV R18, R5 ;  /* 0x0000000500127202 */ /* 0x000fcc0000000f00 */
[----:B------:R-:W1:Y:S01]  /*1250*/  FCHK P0, R19, R3 ;  /* 0x0000000313007302 */ /* 0x000e620000000000 */
[----:B0-----:R-:W-:-:S04]  /*1260*/  FFMA R7, R0, -R3, 1 ;  /* 0x3f80000000077423 */ /* 0x001fc80000000803 */
[----:B------:R-:W-:-:S04]  /*1270*/  FFMA R0, R0, R7, R0 ;  /* 0x0000000700007223 */ /* 0x000fc80000000000 */
[----:B------:R-:W-:-:S04]  /*1280*/  FFMA R4, R0, R19, RZ ;  /* 0x0000001300047223 */ /* 0x000fc800000000ff */
[----:B------:R-:W-:-:S04]  /*1290*/  FFMA R7, R4, -R3, R19 ;  /* 0x8000000304077223 */ /* 0x000fc80000000013 */
[----:B------:R-:W-:Y:S01]  /*12a0*/  FFMA R0, R0, R7, R4 ;  /* 0x0000000700007223 */ /* 0x000fe20000000004 */
[----:B-1----:R-:W-:Y:S06]  /*12b0*/  @!P0 BRA `(.L_x_15) ;  /* 0x00000000000c8947 */ /* 0x002fec0003800000 */
[----:B------:R-:W-:Y:S02]  /*12c0*/  MOV R0, R19 ;  /* 0x0000001300007202 */ /* 0x000fe40000000f00 */
[----:B------:R-:W-:-:S07]  /*12d0*/  MOV R4, 0x12f0 ;  /* 0x000012f000047802 */ /* 0x000fce0000000f00 */
[----:B------:R-:W-:Y:S05]  /*12e0*/  CALL.REL.NOINC `($__internal_0_$__cuda_sm3x_div_rn_noftz_f32_slowpath) ;  /* 0x0000000000507944 */ /* 0x000fea0003c00000 */
.L_x_15:
[----:B------:R-:W-:Y:S05]  /*12f0*/  BSYNC.RECONVERGENT B1 ;  /* 0x0000000000017941 */ /* 0x000fea0003800200 */
.L_x_14:
[----:B------:R-:W-:-:S07]  /*1300*/  MOV R19, R0 ;  /* 0x0000000000137202 */ /* 0x000fce0000000f00 */
.L_x_9:
[----:B------:R-:W-:Y:S05]  /*1310*/  BSYNC.RECONVERGENT B0 ;  /* 0x0000000000007941 */ /* 0x000fea0003800200 */
.L_x_8:
[----:B-1----:R-:W1:Y:S01]  /*1320*/  LDC.64 R4, c[0x0][0x388] ;  /* 0x0000e200ff047b82 */ /* 0x002e620000000a00 */
[----:B------:R-:W2:Y:S02]  /*1330*/  LDCU UR4, c[0x0][0x394] ;  /* 0x00007280ff0477ac */ /* 0x000ea40008000800 */
[----:B--2---:R-:W-:Y:S01]  /*1340*/  FFMA R20, R20, UR4, R9 ;  /* 0x0000000414147c23 */ /* 0x004fe20008000009 */
[----:B0-----:R-:W-:Y:S01]  /*1350*/  FFMA R7, R18, UR4, R8 ;  /* 0x0000000412077c23 */ /* 0x001fe20008000008 */
[----:B------:R-:W-:Y:S02]  /*1360*/  FFMA R19, R19, UR4, R2 ;  /* 0x0000000413137c23 */ /* 0x000fe40008000002 */
[----:B------:R-:W-:Y:S01]  /*1370*/  FFMA R11, R20, UR4, R11 ;  /* 0x00000004140b7c23 */ /* 0x000fe2000800000b */
[----:B-1----:R-:W-:-:S04]  /*1380*/  IMAD.WIDE R4, R13, 0x1c, R4 ;  /* 0x0000001c0d047825 */ /* 0x002fc800078e0204 */
[----:B------:R-:W-:Y:S01]  /*1390*/  FFMA R9, R7, UR4, R12 ;  /* 0x0000000407097c23 */ /* 0x000fe2000800000c */
[----:B------:R-:W-:Y:S01]  /*13a0*/  FFMA R13, R19, UR4, R10 ;  /* 0x00000004130d7c23 */ /* 0x000fe2000800000a */
[----:B------:R-:W-:Y:S04]  /*13b0*/  STG.E desc[UR10][R4.64+0xc], R20 ;  /* 0x00000c1404007986 */ /* 0x000fe8000c10190a */
[----:B------:R-:W-:Y:S04]  /*13c0*/  STG.E desc[UR10][R4.64+0x10], R7 ;  /* 0x0000100704007986 */ /* 0x000fe8000c10190a */
[----:B------:R-:W-:Y:S04]  /*13d0*/  STG.E desc[UR10][R4.64+0x14], R19 ;  /* 0x0000141304007986 */ /* 0x000fe8000c10190a */
[----:B------:R-:W-:Y:S04]  /*13e0*/  STG.E desc[UR10][R4.64+0x18], R3 ;  /* 0x0000180304007986 */ /* 0x000fe8000c10190a */
[----:B------:R-:W-:Y:S04]  /*13f0*/  STG.E desc[UR10][R4.64], R11 ;  /* 0x0000000b04007986 */ /* 0x000fe8000c10190a */
[----:B------:R-:W-:Y:S04]  /*1400*/  STG.E desc[UR10][R4.64+0x4], R9 ;  /* 0x0000040904007986 */ /* 0x000fe8000c10190a */
[----:B------:R-:W-:Y:S01]  /*1410*/  STG.E desc[UR10][R4.64+0x8], R13 ;  /* 0x0000080d04007986 */ /* 0x000fe2000c10190a */
[----:B------:R-:W-:Y:S05]  /*1420*/  EXIT ;  /* 0x000000000000794d */ /* 0x000fea0003800000 */
        .weak           $__internal_0_$__cuda_sm3x_div_rn_noftz_f32_slowpath
        .type           $__internal_0_$__cuda_sm3x_div_rn_noftz_f32_slowpath,@function
        .size           $__internal_0_$__cuda_sm3x_div_rn_noftz_f32_slowpath,(.L_x_28 - $__internal_0_$__cuda_sm3x_div_rn_noftz_f32_slowpath)
$__internal_0_$__cuda_sm3x_div_rn_noftz_f32_slowpath:
[----:B------:R-:W-:Y:S01]  /*1430*/  SHF.R.U32.HI R5, RZ, 0x17, R3 ;  /* 0x00000017ff057819 */ /* 0x000fe20000011603 */
[----:B------:R-:W-:Y:S01]  /*1440*/  BSSY.RECONVERGENT B2, `(.L_x_16) ;  /* 0x0000063000027945 */ /* 0x000fe20003800200 */
[----:B------:R-:W-:Y:S02]  /*1450*/  SHF.R.U32.HI R6, RZ, 0x17, R0 ;  /* 0x00000017ff067819 */ /* 0x000fe40000011600 */
[----:B------:R-:W-:Y:S02]  /*1460*/  LOP3.LUT R5, R5, 0xff, RZ, 0xc0, !PT ;  /* 0x000000ff05057812 */ /* 0x000fe400078ec0ff */
[----:B------:R-:W-:Y:S02]  /*1470*/  LOP3.LUT R15, R6, 0xff, RZ, 0xc0, !PT ;  /* 0x000000ff060f7812 */ /* 0x000fe400078ec0ff */
[----:B------:R-:W-:Y:S02]  /*1480*/  IADD3 R16, PT, PT, R5, -0x1, RZ ;  /* 0xffffffff05107810 */ /* 0x000fe40007ffe0ff */
[----:B------:R-:W-:-:S02]  /*1490*/  IADD3 R14, PT, PT, R15, -0x1, RZ ;  /* 0xffffffff0f0e7810 */ /* 0x000fc40007ffe0ff */
[----:B------:R-:W-:Y:S02]  /*14a0*/  ISETP.GT.U32.AND P0, PT, R16, 0xfd, PT ;  /* 0x000000fd1000780c */ /* 0x000fe40003f04070 */
[----:B------:R-:W-:Y:S02]  /*14b0*/  MOV R7, R3 ;  /* 0x0000000300077202 */ /* 0x000fe40000000f00 */
[----:B------:R-:W-:-:S13]  /*14c0*/  ISETP.GT.U32.OR P0, PT, R14, 0xfd, P0 ;  /* 0x000000fd0e00780c */ /* 0x000fda0000704470 */
[----:B------:R-:W-:Y:S01]  /*14d0*/  @!P0 MOV R6, RZ ;  /* 0x000000ff00068202 */ /* 0x000fe20000000f00 */
[----:B------:R-:W-:Y:S06]  /*14e0*/  @!P0 BRA `(.L_x_17) ;  /* 0x00000000005c8947 */ /* 0x000fec0003800000 */
[----:B------:R-:W-:Y:S02]  /*14f0*/  FSETP.GTU.FTZ.AND P0, PT, |R0|, +INF , PT ;  /* 0x7f8000000000780b */ /* 0x000fe40003f1c200 */
[----:B------:R-:W-:-:S04]  /*1500*/  FSETP.GTU.FTZ.AND P1, PT, |R3|, +INF , PT ;  /* 0x7f8000000300780b */ /* 0x000fc80003f3c200 */
[----:B------:R-:W-:-:S13]  /*1510*/  PLOP3.LUT P0, PT, P0, P1, PT, 0xf8, 0x8f ;  /* 0x00000000008f781c */ /* 0x000fda0000703f70 */
[----:B------:R-:W-:Y:S05]  /*1520*/  @P0 BRA `(.L_x_18) ;  /* 0x00000004004c0947 */ /* 0x000fea0003800000 */
[----:B------:R-:W-:-:S13]  /*1530*/  LOP3.LUT P0, RZ, R7, 0x7fffffff, R0, 0xc8, !PT ;  /* 0x7fffffff07ff7812 */ /* 0x000fda000780c800 */
[----:B------:R-:W-:Y:S05]  /*1540*/  @!P0 BRA `(.L_x_19) ;  /* 0x00000004003c8947 */ /* 0x000fea0003800000 */
[C---:B------:R-:W-:Y:S02]  /*1550*/  FSETP.NEU.FTZ.AND P2, PT, |R0|.reuse, +INF , PT ;  /* 0x7f8000000000780b */ /* 0x040fe40003f5d200 */
[----:B------:R-:W-:Y:S02]  /*1560*/  FSETP.NEU.FTZ.AND P1, PT, |R3|, +INF , PT ;  /* 0x7f8000000300780b */ /* 0x000fe40003f3d200 */
[----:B------:R-:W-:-:S11]  /*1570*/  FSETP.NEU.FTZ.AND P0, PT, |R0|, +INF , PT ;  /* 0x7f8000000000780b */ /* 0x000fd60003f1d200 */
[----:B------:R-:W-:Y:S05]  /*1580*/  @!P1 BRA !P2, `(.L_x_19) ;  /* 0x00000004002c9947 */ /* 0x000fea0005000000 */
[----:B------:R-:W-:-:S04]  /*1590*/  LOP3.LUT P2, RZ, R0, 0x7fffffff, RZ, 0xc0, !PT ;  /* 0x7fffffff00ff7812 */ /* 0x000fc8000784c0ff */
[----:B------:R-:W-:-:S13]  /*15a0*/  PLOP3.LUT P1, PT, P1, P2, PT, 0x2f, 0xf2 ;  /* 0x0000000000f2781c */ /* 0x000fda0000f24577 */
[----:B------:R-:W-:Y:S05]  /*15b0*/  @P1 BRA `(.L_x_20) ;  /* 0x0000000400181947 */ /* 0x000fea0003800000 */
[----:B------:R-:W-:-:S04]  /*15c0*/  LOP3.LUT P1, RZ, R7, 0x7fffffff, RZ, 0xc0, !PT ;  /* 0x7fffffff07ff7812 */ /* 0x000fc8000782c0ff */
[----:B------:R-:W-:-:S13]  /*15d0*/  PLOP3.LUT P0, PT, P0, P1, PT, 0x2f, 0xf2 ;  /* 0x0000000000f2781c */ /* 0x000fda0000702577 */
[----:B------:R-:W-:Y:S05]  /*15e0*/  @P0 BRA `(.L_x_21) ;  /* 0x0000000400000947 */ /* 0x000fea0003800000 */
[----:B------:R-:W-:Y:S02]  /*15f0*/  ISETP.GE.AND P0, PT, R14, RZ, PT ;  /* 0x000000ff0e00720c */ /* 0x000fe40003f06270 */
[----:B------:R-:W-:-:S11]  /*1600*/  ISETP.GE.AND P1, PT, R16, RZ, PT ;  /* 0x000000ff1000720c */ /* 0x000fd60003f26270 */
[----:B------:R-:W-:Y:S01]  /*1610*/  @P0 MOV R6, RZ ;  /* 0x000000ff00060202 */ /* 0x000fe20000000f00 */
[----:B------:R-:W-:Y:S01]  /*1620*/  @!P0 FFMA R0, R0, 1.84467440737095516160e+19, RZ ;  /* 0x5f80000000008823 */ /* 0x000fe200000000ff */
[----:B------:R-:W-:Y:S01]  /*1630*/  @!P0 MOV R6, 0xffffffc0 ;  /* 0xffffffc000068802 */ /* 0x000fe20000000f00 */
[----:B------:R-:W-:-:S03]  /*1640*/  @!P1 FFMA R7, R3, 1.84467440737095516160e+19, RZ ;  /* 0x5f80000003079823 */ /* 0x000fc600000000ff */
[----:B------:R-:W-:-:S07]  /*1650*/  @!P1 IADD3 R6, PT, PT, R6, 0x40, RZ ;  /* 0x0000004006069810 */ /* 0x000fce0007ffe0ff */
.L_x_17:
[----:B------:R-:W-:Y:S01]  /*1660*/  LEA R14, R5, 0xc0800000, 0x17 ;  /* 0xc0800000050e7811 */ /* 0x000fe200078eb8ff */
[----:B------:R-:W-:Y:S01]  /*1670*/  BSSY.RECONVERGENT B3, `(.L_x_22) ;  /* 0x0000036000037945 */ /* 0x000fe20003800200 */
[----:B------:R-:W-:Y:S02]  /*1680*/  IADD3 R15, PT, PT, R15, -0x7f, RZ ;  /* 0xffffff810f0f7810 */ /* 0x000fe40007ffe0ff */
[----:B------:R-:W-:-:S03]  /*1690*/  IADD3 R16, PT, PT, -R14, R7, RZ ;  /* 0x000000070e107210 */ /* 0x000fc60007ffe1ff */
[C---:B------:R-:W-:Y:S01]  /*16a0*/  IMAD R0, R15.reuse, -0x800000, R0 ;  /* 0xff8000000f007824 */ /* 0x040fe200078e0200 */
[----:B------:R-:W0:Y:S01]  /*16b0*/  MUFU.RCP R7, R16 ;  /* 0x0000001000077308 */ /* 0x000e220000001000 */
[----:B------:R-:W-:Y:S01]  /*16c0*/  FADD.FTZ R17, -R16, -RZ ;  /* 0x800000ff10117221 */ /* 0x000fe20000010100 */
[----:B------:R-:W-:-:S04]  /*16d0*/  IADD3 R15, PT, PT, R15, 0x7f, -R5 ;  /* 0x0000007f0f0f7810 */ /* 0x000fc80007ffe805 */
[----:B------:R-:W-:Y:S01]  /*16e0*/  IADD3 R15, PT, PT, R15, R6, RZ ;  /* 0x000000060f0f7210 */ /* 0x000fe20007ffe0ff */
[----:B0-----:R-:W-:-:S04]  /*16f0*/  FFMA R14, R7, R17, 1 ;  /* 0x3f800000070e7423 */ /* 0x001fc80000000011 */
[----:B------:R-:W-:-:S04]  /*1700*/  FFMA R7, R7, R14, R7 ;  /* 0x0000000e07077223 */ /* 0x000fc80000000007 */
[----:B------:R-:W-:-:S04]  /*1710*/  FFMA R14, R0, R7, RZ ;  /* 0x00000007000e7223 */ /* 0x000fc800000000ff */
[----:B------:R-:W-:-:S04]  /*1720*/  FFMA R21, R17, R14, R0 ;  /* 0x0000000e11157223 */ /* 0x000fc80000000000 */
[----:B------:R-:W-:-:S04]  /*1730*/  FFMA R14, R7, R21, R14 ;  /* 0x00000015070e7223 */ /* 0x000fc8000000000e */
[----:B------:R-:W-:-:S04]  /*1740*/  FFMA R17, R17, R14, R0 ;  /* 0x0000000e11117223 */ /* 0x000fc80000000000 */
[----:B------:R-:W-:-:S05]  /*1750*/  FFMA R0, R7, R17, R14 ;  /* 0x0000001107007223 */ /* 0x000fca000000000e */
[----:B------:R-:W-:-:S04]  /*1760*/  SHF.R.U32.HI R5, RZ, 0x17, R0 ;  /* 0x00000017ff057819 */ /* 0x000fc80000011600 */
[----:B------:R-:W-:-:S04]  /*1770*/  LOP3.LUT R5, R5, 0xff, RZ, 0xc0, !PT ;  /* 0x000000ff05057812 */ /* 0x000fc800078ec0ff */
[----:B------:R-:W-:-:S04]  /*1780*/  IADD3 R16, PT, PT, R5, R15, RZ ;  /* 0x0000000f05107210 */ /* 0x000fc80007ffe0ff */
[----:B------:R-:W-:-:S04]  /*1790*/  IADD3 R5, PT, PT, R16, -0x1, RZ ;  /* 0xffffffff10057810 */ /* 0x000fc80007ffe0ff */
[----:B------:R-:W-:-:S13]  /*17a0*/  ISETP.GE.U32.AND P0, PT, R5, 0xfe, PT ;  /* 0x000000fe0500780c */ /* 0x000fda0003f06070 */
[----:B------:R-:W-:Y:S05]  /*17b0*/  @!P0 BRA `(.L_x_23) ;  /* 0x0000000000808947 */ /* 0x000fea0003800000 */
[----:B------:R-:W-:-:S13]  /*17c0*/  ISETP.GT.AND P0, PT, R16, 0xfe, PT ;  /* 0x000000fe1000780c */ /* 0x000fda0003f04270 */
[----:B------:R-:W-:Y:S05]  /*17d0*/  @P0 BRA `(.L_x_24) ;  /* 0x00000000006c0947 */ /* 0x000fea0003800000 */
[----:B------:R-:W-:-:S13]  /*17e0*/  ISETP.GE.AND P0, PT, R16, 0x1, PT ;  /* 0x000000011000780c */ /* 0x000fda0003f06270 */
[----:B------:R-:W-:Y:S05]  /*17f0*/  @P0 BRA `(.L_x_25) ;  /* 0x0000000000740947 */ /* 0x000fea0003800000 */
[----:B------:R-:W-:Y:S02]  /*1800*/  ISETP.GE.AND P0, PT, R16, -0x18, PT ;  /* 0xffffffe81000780c */ /* 0x000fe40003f06270 */
[----:B------:R-:W-:-:S11]  /*1810*/  LOP3.LUT R0, R0, 0x80000000, RZ, 0xc0, !PT ;  /* 0x8000000000007812 */ /* 0x000fd600078ec0ff */
[----:B------:R-:W-:Y:S05]  /*1820*/  @!P0 BRA `(.L_x_25) ;  /* 0x0000000000688947 */ /* 0x000fea0003800000 */
[-CC-:B------:R-:W-:Y:S01]  /*1830*/  FFMA.RZ R5, R7, R17.reuse, R14.reuse ;  /* 0x0000001107057223 */ /* 0x180fe2000000c00e */
[C---:B------:R-:W-:Y:S02]  /*1840*/  ISETP.NE.AND P2, PT, R16.reuse, RZ, PT ;  /* 0x000000ff1000720c */ /* 0x040fe40003f45270 */
[C---:B------:R-:W-:Y:S02]  /*1850*/  ISETP.NE.AND P1, PT, R16.reuse, RZ, PT ;  /* 0x000000ff1000720c */ /* 0x040fe40003f25270 */
[----:B------:R-:W-:Y:S01]  /*1860*/  LOP3.LUT R6, R5, 0x7fffff, RZ, 0xc0, !PT ;  /* 0x007fffff05067812 */ /* 0x000fe200078ec0ff */
[CCC-:B------:R-:W-:Y:S01]  /*1870*/  FFMA.RP R5, R7.reuse, R17.reuse, R14.reuse ;  /* 0x0000001107057223 */ /* 0x1c0fe2000000800e */
[----:B------:R-:W-:Y:S01]  /*1880*/  FFMA.RM R14, R7, R17, R14 ;  /* 0x00000011070e7223 */ /* 0x000fe2000000400e */
[----:B------:R-:W-:Y:S02]  /*1890*/  IADD3 R7, PT, PT, R16, 0x20, RZ ;  /* 0x0000002010077810 */ /* 0x000fe40007ffe0ff */
[----:B------:R-:W-:-:S02]  /*18a0*/  LOP3.LUT R6, R6, 0x800000, RZ, 0xfc, !PT ;  /* 0x0080000006067812 */ /* 0x000fc400078efcff */
[----:B------:R-:W-:Y:S02]  /*18b0*/  IADD3 R15, PT, PT, -R16, RZ, RZ ;  /* 0x000000ff100f7210 */ /* 0x000fe40007ffe1ff */
[----:B------:R-:W-:Y:S02]  /*18c0*/  SHF.L.U32 R7, R6, R7, RZ ;  /* 0x0000000706077219 */ /* 0x000fe400000006ff */
[----:B------:R-:W-:Y:S02]  /*18d0*/  FSETP.NEU.FTZ.AND P0, PT, R5, R14, PT ;  /* 0x0000000e0500720b */ /* 0x000fe40003f1d000 */
[----:B------:R-:W-:Y:S02]  /*18e0*/  SEL R5, R15, RZ, P2 ;  /* 0x000000ff0f057207 */ /* 0x000fe40001000000 */
[----:B------:R-:W-:Y:S02]  /*18f0*/  ISETP.NE.AND P1, PT, R7, RZ, P1 ;  /* 0x000000ff0700720c */ /* 0x000fe40000f25270 */
[----:B------:R-:W-:-:S02]  /*1900*/  SHF.R.U32.HI R5, RZ, R5, R6 ;  /* 0x00000005ff057219 */ /* 0x000fc40000011606 */
[----:B------:R-:W-:Y:S02]  /*1910*/  PLOP3.LUT P0, PT, P0, P1, PT, 0xf8, 0x8f ;  /* 0x00000000008f781c */ /* 0x000fe40000703f70 */
[----:B------:R-:W-:Y:S02]  /*1920*/  SHF.R.U32.HI R7, RZ, 0x1, R5 ;  /* 0x00000001ff077819 */ /* 0x000fe40000011605 */
[----:B------:R-:W-:-:S04]  /*1930*/  SEL R6, RZ, 0x1, !P0 ;  /* 0x00000001ff067807 */ /* 0x000fc80004000000 */
[----:B------:R-:W-:-:S04]  /*1940*/  LOP3.LUT R6, R6, 0x1, R7, 0xf8, !PT ;  /* 0x0000000106067812 */ /* 0x000fc800078ef807 */
[----:B------:R-:W-:-:S04]  /*1950*/  LOP3.LUT R6, R6, R5, RZ, 0xc0, !PT ;  /* 0x0000000506067212 */ /* 0x000fc800078ec0ff */
[----:B------:R-:W-:-:S04]  /*1960*/  IADD3 R7, PT, PT, R7, R6, RZ ;  /* 0x0000000607077210 */ /* 0x000fc80007ffe0ff */
[----:B------:R-:W-:Y:S01]  /*1970*/  LOP3.LUT R0, R7, R0, RZ, 0xfc, !PT ;  /* 0x0000000007007212 */ /* 0x000fe200078efcff */
[----:B------:R-:W-:Y:S06]  /*1980*/  BRA `(.L_x_25) ;  /* 0x0000000000107947 */ /* 0x000fec0003800000 */
.L_x_24:
[----:B------:R-:W-:-:S04]  /*1990*/  LOP3.LUT R0, R0, 0x80000000, RZ, 0xc0, !PT ;  /* 0x8000000000007812 */ /* 0x000fc800078ec0ff */
[----:B------:R-:W-:Y:S01]  /*19a0*/  LOP3.LUT R0, R0, 0x7f800000, RZ, 0xfc, !PT ;  /* 0x7f80000000007812 */ /* 0x000fe200078efcff */
[----:B------:R-:W-:Y:S06]  /*19b0*/  BRA `(.L_x_25) ;  /* 0x0000000000047947 */ /* 0x000fec0003800000 */
.L_x_23:
[----:B------:R-:W-:-:S07]  /*19c0*/  LEA R0, R15, R0, 0x17 ;  /* 0x000000000f007211 */ /* 0x000fce00078eb8ff */
.L_x_25:
[----:B------:R-:W-:Y:S05]  /*19d0*/  BSYNC.RECONVERGENT B3 ;  /* 0x0000000000037941 */ /* 0x000fea0003800200 */
.L_x_22:
[----:B------:R-:W-:Y:S05]  /*19e0*/  BRA `(.L_x_26) ;  /* 0x0000000000207947 */ /* 0x000fea0003800000 */
.L_x_21:
[----:B------:R-:W-:-:S04]  /*19f0*/  LOP3.LUT R0, R7, 0x80000000, R0, 0x48, !PT ;  /* 0x8000000007007812 */ /* 0x000fc800078e4800 */
[----:B------:R-:W-:Y:S01]  /*1a00*/  LOP3.LUT R0, R0, 0x7f800000, RZ, 0xfc, !PT ;  /* 0x7f80000000007812 */ /* 0x000fe200078efcff */
[----:B------:R-:W-:Y:S06]  /*1a10*/  BRA `(.L_x_26) ;  /* 0x0000000000147947 */ /* 0x000fec0003800000 */
.L_x_20:
[----:B------:R-:W-:Y:S01]  /*1a20*/  LOP3.LUT R0, R7, 0x80000000, R0, 0x48, !PT ;  /* 0x8000000007007812 */ /* 0x000fe200078e4800 */
[----:B------:R-:W-:Y:S06]  /*1a30*/  BRA `(.L_x_26) ;  /* 0x00000000000c7947 */ /* 0x000fec0003800000 */
.L_x_19:
[----:B------:R-:W0:Y:S01]  /*1a40*/  MUFU.RSQ R0, -QNAN ;  /* 0xffc0000000007908 */ /* 0x000e220000001400 */
[----:B------:R-:W-:Y:S05]  /*1a50*/  BRA `(.L_x_26) ;  /* 0x0000000000047947 */ /* 0x000fea0003800000 */
.L_x_18:
[----:B------:R-:W-:-:S07]  /*1a60*/  FADD.FTZ R0, R0, R3 ;  /* 0x0000000300007221 */ /* 0x000fce0000010000 */
.L_x_26:
[----:B------:R-:W-:Y:S05]  /*1a70*/  BSYNC.RECONVERGENT B2 ;  /* 0x0000000000027941 */ /* 0x000fea0003800200 */
.L_x_16:
[----:B------:R-:W-:-:S04]  /*1a80*/  HFMA2 R5, -RZ, RZ, 0, 0 ;  /* 0x00000000ff057431 */ /* 0x000fc800000001ff */
[----:B0-----:R-:W-:Y:S05]  /*1a90*/  RET.REL.NODEC R4 `(_Z10nbody_stepP4BodyS0_iff) ;  /* 0xffffffe404587950 */ /* 0x001fea0003c3ffff */
.L_x_27:
[----:B------:R-:W-:-:S00]  /*1aa0*/  BRA `(.L_x_27) ;  /* 0xfffffffc00fc7947 */ /* 0x000fc0000383ffff */
[----:B------:R-:W-:-:S00]  /*1ab0*/  NOP ;  /* 0x0000000000007918 */ /* 0x000fc00000000000 */
        /* <DEDUP_REMOVED lines=12> */
.L_x_28:


//--------------------- .nv.shared._Z10nbody_stepP4BodyS0_iff --------------------------
	.section	.nv.shared._Z10nbody_stepP4BodyS0_iff,"aw",@nobits
	.sectionflags	@""
	.align	16
	.zero		1024


//--------------------- .nv.shared.reserved.0     --------------------------
	.section	.nv.shared.reserved.0,"aw",@nobits
	.weak		__nv_reservedSMEM_offset_0_alias
	.size		__nv_reservedSMEM_offset_0_alias, 0, 64
	.other		__nv_reservedSMEM_offset_0_alias,@"STO_CUDA_RESERVED_SHARED STV_DEFAULT"
__nv_reservedSMEM_offset_0_alias:
	.zero		0
	.zero		64


//--------------------- .nv.constant0._Z10nbody_stepP4BodyS0_iff --------------------------
	.section	.nv.constant0._Z10nbody_stepP4BodyS0_iff,"a",@progbits
	.sectionflags	@""
	.align	4
.nv.constant0._Z10nbody_stepP4BodyS0_iff:
	.zero		924


//--------------------- SYMBOLS --------------------------

	.type		.nv.reservedSmem.offset0,@object
	.size		.nv.reservedSmem.offset0,0x4
	.type		.nv.reservedSmem.cap,@object
	.size		.nv.reservedSmem.cap,0x4
